//
// Generated by NVIDIA NVVM Compiler
//
// Compiler Build ID: CL-36424714
// Cuda compilation tools, release 13.0, V13.0.88
// Based on NVVM 20.0.0
//

.version 9.0
.target sm_100
.address_size 64

	// .globl	_Z14kmeansClassMapPfS_S_PiS0_S0_iii
// _ZZ13kmeansMaxDistPfS_PiS_iiE12localMaxDist has been demoted
.extern .shared .align 16 .b8 shared[];

.visible .entry _Z14kmeansClassMapPfS_S_PiS0_S0_iii(
	.param .u64 .ptr .align 1 _Z14kmeansClassMapPfS_S_PiS0_S0_iii_param_0,
	.param .u64 .ptr .align 1 _Z14kmeansClassMapPfS_S_PiS0_S0_iii_param_1,
	.param .u64 .ptr .align 1 _Z14kmeansClassMapPfS_S_PiS0_S0_iii_param_2,
	.param .u64 .ptr .align 1 _Z14kmeansClassMapPfS_S_PiS0_S0_iii_param_3,
	.param .u64 .ptr .align 1 _Z14kmeansClassMapPfS_S_PiS0_S0_iii_param_4,
	.param .u64 .ptr .align 1 _Z14kmeansClassMapPfS_S_PiS0_S0_iii_param_5,
	.param .u32 _Z14kmeansClassMapPfS_S_PiS0_S0_iii_param_6,
	.param .u32 _Z14kmeansClassMapPfS_S_PiS0_S0_iii_param_7,
	.param .u32 _Z14kmeansClassMapPfS_S_PiS0_S0_iii_param_8
)
{
	.reg .pred 	%p<43>;
	.reg .b32 	%r<194>;
	.reg .b32 	%f<150>;
	.reg .b64 	%rd<38>;

	ld.param.u64 	%rd11, [_Z14kmeansClassMapPfS_S_PiS0_S0_iii_param_0];
	ld.param.u64 	%rd7, [_Z14kmeansClassMapPfS_S_PiS0_S0_iii_param_1];
	ld.param.u64 	%rd12, [_Z14kmeansClassMapPfS_S_PiS0_S0_iii_param_2];
	ld.param.u64 	%rd9, [_Z14kmeansClassMapPfS_S_PiS0_S0_iii_param_4];
	ld.param.u32 	%r73, [_Z14kmeansClassMapPfS_S_PiS0_S0_iii_param_6];
	ld.param.u32 	%r74, [_Z14kmeansClassMapPfS_S_PiS0_S0_iii_param_7];
	ld.param.u32 	%r75, [_Z14kmeansClassMapPfS_S_PiS0_S0_iii_param_8];
	cvta.to.global.u64 	%rd1, %rd11;
	cvta.to.global.u64 	%rd2, %rd12;
	mov.u32 	%r76, %ctaid.x;
	mov.u32 	%r1, %ntid.x;
	mov.u32 	%r193, %tid.x;
	mad.lo.s32 	%r3, %r76, %r1, %r193;
	setp.ge.s32 	%p1, %r193, %r75;
	@%p1 bra 	$L__BB0_3;
	mov.u32 	%r169, %r193;
$L__BB0_2:
	shl.b32 	%r77, %r169, 2;
	mov.u32 	%r78, shared;
	add.s32 	%r79, %r78, %r77;
	mov.b32 	%r80, 0;
	st.shared.u32 	[%r79], %r80;
	add.s32 	%r169, %r169, %r1;
	setp.lt.s32 	%p2, %r169, %r75;
	@%p2 bra 	$L__BB0_2;
$L__BB0_3:
	shl.b32 	%r81, %r75, 2;
	mov.u32 	%r82, shared;
	add.s32 	%r6, %r82, %r81;
	setp.ne.s32 	%p3, %r193, 0;
	@%p3 bra 	$L__BB0_5;
	mov.b32 	%r83, 0;
	st.shared.u32 	[%r6], %r83;
$L__BB0_5:
	bar.sync 	0;
	setp.ge.s32 	%p4, %r3, %r73;
	setp.lt.s32 	%p5, %r74, 1;
	or.pred  	%p6, %p4, %p5;
	@%p6 bra 	$L__BB0_18;
	mul.lo.s32 	%r7, %r74, %r3;
	mul.lo.s32 	%r8, %r74, %r193;
	and.b32  	%r9, %r74, 15;
	setp.lt.u32 	%p7, %r74, 16;
	mov.b32 	%r172, 0;
	@%p7 bra 	$L__BB0_9;
	and.b32  	%r172, %r74, 2147483632;
	mov.b32 	%r170, 0;
$L__BB0_8:
	.pragma "nounroll";
	add.s32 	%r86, %r170, %r7;
	mul.wide.s32 	%rd13, %r86, 4;
	add.s64 	%rd14, %rd1, %rd13;
	ld.global.f32 	%f16, [%rd14];
	add.s32 	%r87, %r170, %r8;
	shl.b32 	%r88, %r87, 2;
	add.s32 	%r89, %r6, %r88;
	st.shared.f32 	[%r89+4], %f16;
	ld.global.f32 	%f17, [%rd14+4];
	st.shared.f32 	[%r89+8], %f17;
	ld.global.f32 	%f18, [%rd14+8];
	st.shared.f32 	[%r89+12], %f18;
	ld.global.f32 	%f19, [%rd14+12];
	st.shared.f32 	[%r89+16], %f19;
	ld.global.f32 	%f20, [%rd14+16];
	st.shared.f32 	[%r89+20], %f20;
	ld.global.f32 	%f21, [%rd14+20];
	st.shared.f32 	[%r89+24], %f21;
	ld.global.f32 	%f22, [%rd14+24];
	st.shared.f32 	[%r89+28], %f22;
	ld.global.f32 	%f23, [%rd14+28];
	st.shared.f32 	[%r89+32], %f23;
	ld.global.f32 	%f24, [%rd14+32];
	st.shared.f32 	[%r89+36], %f24;
	ld.global.f32 	%f25, [%rd14+36];
	st.shared.f32 	[%r89+40], %f25;
	ld.global.f32 	%f26, [%rd14+40];
	st.shared.f32 	[%r89+44], %f26;
	ld.global.f32 	%f27, [%rd14+44];
	st.shared.f32 	[%r89+48], %f27;
	ld.global.f32 	%f28, [%rd14+48];
	st.shared.f32 	[%r89+52], %f28;
	ld.global.f32 	%f29, [%rd14+52];
	st.shared.f32 	[%r89+56], %f29;
	ld.global.f32 	%f30, [%rd14+56];
	st.shared.f32 	[%r89+60], %f30;
	ld.global.f32 	%f31, [%rd14+60];
	st.shared.f32 	[%r89+64], %f31;
	add.s32 	%r170, %r170, 16;
	setp.ne.s32 	%p8, %r170, %r172;
	@%p8 bra 	$L__BB0_8;
$L__BB0_9:
	setp.eq.s32 	%p9, %r9, 0;
	@%p9 bra 	$L__BB0_18;
	and.b32  	%r14, %r74, 7;
	setp.lt.u32 	%p10, %r9, 8;
	@%p10 bra 	$L__BB0_12;
	add.s32 	%r90, %r172, %r7;
	mul.wide.s32 	%rd15, %r90, 4;
	add.s64 	%rd16, %rd1, %rd15;
	ld.global.f32 	%f32, [%rd16];
	add.s32 	%r91, %r172, %r8;
	shl.b32 	%r92, %r91, 2;
	add.s32 	%r93, %r6, %r92;
	st.shared.f32 	[%r93+4], %f32;
	ld.global.f32 	%f33, [%rd16+4];
	st.shared.f32 	[%r93+8], %f33;
	ld.global.f32 	%f34, [%rd16+8];
	st.shared.f32 	[%r93+12], %f34;
	ld.global.f32 	%f35, [%rd16+12];
	st.shared.f32 	[%r93+16], %f35;
	ld.global.f32 	%f36, [%rd16+16];
	st.shared.f32 	[%r93+20], %f36;
	ld.global.f32 	%f37, [%rd16+20];
	st.shared.f32 	[%r93+24], %f37;
	ld.global.f32 	%f38, [%rd16+24];
	st.shared.f32 	[%r93+28], %f38;
	ld.global.f32 	%f39, [%rd16+28];
	st.shared.f32 	[%r93+32], %f39;
	add.s32 	%r172, %r172, 8;
$L__BB0_12:
	setp.eq.s32 	%p11, %r14, 0;
	@%p11 bra 	$L__BB0_18;
	and.b32  	%r17, %r74, 3;
	setp.lt.u32 	%p12, %r14, 4;
	@%p12 bra 	$L__BB0_15;
	add.s32 	%r94, %r172, %r7;
	mul.wide.s32 	%rd17, %r94, 4;
	add.s64 	%rd18, %rd1, %rd17;
	ld.global.f32 	%f40, [%rd18];
	add.s32 	%r95, %r172, %r8;
	shl.b32 	%r96, %r95, 2;
	add.s32 	%r97, %r6, %r96;
	st.shared.f32 	[%r97+4], %f40;
	ld.global.f32 	%f41, [%rd18+4];
	st.shared.f32 	[%r97+8], %f41;
	ld.global.f32 	%f42, [%rd18+8];
	st.shared.f32 	[%r97+12], %f42;
	ld.global.f32 	%f43, [%rd18+12];
	st.shared.f32 	[%r97+16], %f43;
	add.s32 	%r172, %r172, 4;
$L__BB0_15:
	setp.eq.s32 	%p13, %r17, 0;
	@%p13 bra 	$L__BB0_18;
	mov.b32 	%r175, 0;
$L__BB0_17:
	.pragma "nounroll";
	add.s32 	%r99, %r172, %r7;
	mul.wide.s32 	%rd19, %r99, 4;
	add.s64 	%rd20, %rd1, %rd19;
	ld.global.f32 	%f44, [%rd20];
	add.s32 	%r100, %r172, %r8;
	shl.b32 	%r101, %r100, 2;
	add.s32 	%r102, %r6, %r101;
	st.shared.f32 	[%r102+4], %f44;
	add.s32 	%r172, %r172, 1;
	add.s32 	%r175, %r175, 1;
	setp.ne.s32 	%p14, %r175, %r17;
	@%p14 bra 	$L__BB0_17;
$L__BB0_18:
	setp.lt.s32 	%p15, %r75, 1;
	mov.b32 	%r185, 1;
	@%p15 bra 	$L__BB0_38;
	mul.lo.s32 	%r106, %r74, %r1;
	shl.b32 	%r107, %r106, 2;
	add.s32 	%r24, %r6, %r107;
	mul.lo.s32 	%r25, %r74, %r193;
	and.b32  	%r26, %r74, 7;
	and.b32  	%r27, %r74, 3;
	and.b32  	%r28, %r74, 2147483640;
	and.b32  	%r29, %r74, 1;
	shl.b32 	%r108, %r25, 2;
	add.s32 	%r110, %r108, %r81;
	add.s32 	%r112, %r110, %r82;
	add.s32 	%r30, %r112, 16;
	neg.s32 	%r31, %r28;
	add.s32 	%r113, %r107, %r81;
	add.s32 	%r114, %r113, %r82;
	add.s32 	%r32, %r114, 16;
	cvta.to.global.u64 	%rd3, %rd7;
	mov.f32 	%f149, 0f7F7FFFFF;
	mov.b32 	%r177, 0;
	mov.b32 	%r185, 1;
$L__BB0_20:
	setp.ge.s32 	%p16, %r193, %r74;
	@%p16 bra 	$L__BB0_23;
	mul.lo.s32 	%r35, %r177, %r74;
	mov.u32 	%r178, %r193;
$L__BB0_22:
	add.s32 	%r115, %r178, %r35;
	mul.wide.s32 	%rd21, %r115, 4;
	add.s64 	%rd22, %rd3, %rd21;
	ld.global.f32 	%f46, [%rd22];
	shl.b32 	%r116, %r178, 2;
	add.s32 	%r117, %r24, %r116;
	st.shared.f32 	[%r117+4], %f46;
	add.s32 	%r178, %r178, %r1;
	setp.lt.s32 	%p17, %r178, %r74;
	@%p17 bra 	$L__BB0_22;
$L__BB0_23:
	setp.ge.s32 	%p18, %r3, %r73;
	bar.sync 	0;
	@%p18 bra 	$L__BB0_37;
	setp.lt.s32 	%p19, %r74, 1;
	mov.f32 	%f148, 0f00000000;
	@%p19 bra 	$L__BB0_36;
	setp.lt.u32 	%p20, %r74, 8;
	mov.f32 	%f148, 0f00000000;
	mov.b32 	%r183, 0;
	@%p20 bra 	$L__BB0_28;
	mov.f32 	%f148, 0f00000000;
	mov.u32 	%r179, %r32;
	mov.u32 	%r180, %r31;
	mov.u32 	%r181, %r30;
$L__BB0_27:
	.pragma "nounroll";
	ld.shared.f32 	%f51, [%r181+-12];
	ld.shared.f32 	%f52, [%r179+-12];
	sub.f32 	%f53, %f51, %f52;
	fma.rn.f32 	%f54, %f53, %f53, %f148;
	ld.shared.f32 	%f55, [%r181+-8];
	ld.shared.f32 	%f56, [%r179+-8];
	sub.f32 	%f57, %f55, %f56;
	fma.rn.f32 	%f58, %f57, %f57, %f54;
	ld.shared.f32 	%f59, [%r181+-4];
	ld.shared.f32 	%f60, [%r179+-4];
	sub.f32 	%f61, %f59, %f60;
	fma.rn.f32 	%f62, %f61, %f61, %f58;
	ld.shared.f32 	%f63, [%r181];
	ld.shared.f32 	%f64, [%r179];
	sub.f32 	%f65, %f63, %f64;
	fma.rn.f32 	%f66, %f65, %f65, %f62;
	ld.shared.f32 	%f67, [%r181+4];
	ld.shared.f32 	%f68, [%r179+4];
	sub.f32 	%f69, %f67, %f68;
	fma.rn.f32 	%f70, %f69, %f69, %f66;
	ld.shared.f32 	%f71, [%r181+8];
	ld.shared.f32 	%f72, [%r179+8];
	sub.f32 	%f73, %f71, %f72;
	fma.rn.f32 	%f74, %f73, %f73, %f70;
	ld.shared.f32 	%f75, [%r181+12];
	ld.shared.f32 	%f76, [%r179+12];
	sub.f32 	%f77, %f75, %f76;
	fma.rn.f32 	%f78, %f77, %f77, %f74;
	ld.shared.f32 	%f79, [%r181+16];
	ld.shared.f32 	%f80, [%r179+16];
	sub.f32 	%f81, %f79, %f80;
	fma.rn.f32 	%f148, %f81, %f81, %f78;
	add.s32 	%r181, %r181, 32;
	add.s32 	%r180, %r180, 8;
	add.s32 	%r179, %r179, 32;
	setp.ne.s32 	%p21, %r180, 0;
	mov.u32 	%r183, %r28;
	@%p21 bra 	$L__BB0_27;
$L__BB0_28:
	setp.eq.s32 	%p22, %r26, 0;
	@%p22 bra 	$L__BB0_36;
	add.s32 	%r119, %r26, -1;
	setp.lt.u32 	%p23, %r119, 3;
	@%p23 bra 	$L__BB0_31;
	add.s32 	%r120, %r183, %r25;
	shl.b32 	%r121, %r120, 2;
	add.s32 	%r122, %r6, %r121;
	ld.shared.f32 	%f83, [%r122+4];
	shl.b32 	%r123, %r183, 2;
	add.s32 	%r124, %r24, %r123;
	ld.shared.f32 	%f84, [%r124+4];
	sub.f32 	%f85, %f83, %f84;
	fma.rn.f32 	%f86, %f85, %f85, %f148;
	ld.shared.f32 	%f87, [%r122+8];
	ld.shared.f32 	%f88, [%r124+8];
	sub.f32 	%f89, %f87, %f88;
	fma.rn.f32 	%f90, %f89, %f89, %f86;
	ld.shared.f32 	%f91, [%r122+12];
	ld.shared.f32 	%f92, [%r124+12];
	sub.f32 	%f93, %f91, %f92;
	fma.rn.f32 	%f94, %f93, %f93, %f90;
	ld.shared.f32 	%f95, [%r122+16];
	ld.shared.f32 	%f96, [%r124+16];
	sub.f32 	%f97, %f95, %f96;
	fma.rn.f32 	%f148, %f97, %f97, %f94;
	add.s32 	%r183, %r183, 4;
$L__BB0_31:
	setp.eq.s32 	%p24, %r27, 0;
	@%p24 bra 	$L__BB0_36;
	setp.eq.s32 	%p25, %r27, 1;
	@%p25 bra 	$L__BB0_34;
	add.s32 	%r125, %r183, %r25;
	shl.b32 	%r126, %r125, 2;
	add.s32 	%r127, %r6, %r126;
	ld.shared.f32 	%f99, [%r127+4];
	shl.b32 	%r128, %r183, 2;
	add.s32 	%r129, %r24, %r128;
	ld.shared.f32 	%f100, [%r129+4];
	sub.f32 	%f101, %f99, %f100;
	fma.rn.f32 	%f102, %f101, %f101, %f148;
	ld.shared.f32 	%f103, [%r127+8];
	ld.shared.f32 	%f104, [%r129+8];
	sub.f32 	%f105, %f103, %f104;
	fma.rn.f32 	%f148, %f105, %f105, %f102;
	add.s32 	%r183, %r183, 2;
$L__BB0_34:
	setp.eq.s32 	%p26, %r29, 0;
	@%p26 bra 	$L__BB0_36;
	add.s32 	%r130, %r183, %r25;
	shl.b32 	%r131, %r130, 2;
	add.s32 	%r132, %r6, %r131;
	ld.shared.f32 	%f106, [%r132+4];
	shl.b32 	%r133, %r183, 2;
	add.s32 	%r134, %r24, %r133;
	ld.shared.f32 	%f107, [%r134+4];
	sub.f32 	%f108, %f106, %f107;
	fma.rn.f32 	%f148, %f108, %f108, %f148;
$L__BB0_36:
	sqrt.rn.f32 	%f109, %f148;
	setp.lt.f32 	%p27, %f109, %f149;
	add.s32 	%r135, %r177, 1;
	selp.f32 	%f149, %f109, %f149, %p27;
	selp.b32 	%r185, %r135, %r185, %p27;
$L__BB0_37:
	bar.sync 	0;
	add.s32 	%r177, %r177, 1;
	setp.ne.s32 	%p28, %r177, %r75;
	@%p28 bra 	$L__BB0_20;
$L__BB0_38:
	setp.ge.s32 	%p29, %r3, %r73;
	@%p29 bra 	$L__BB0_53;
	ld.param.u64 	%rd36, [_Z14kmeansClassMapPfS_S_PiS0_S0_iii_param_3];
	cvta.to.global.u64 	%rd23, %rd36;
	mul.wide.s32 	%rd24, %r3, 4;
	add.s64 	%rd4, %rd23, %rd24;
	ld.global.u32 	%r136, [%rd4];
	setp.eq.s32 	%p30, %r136, %r185;
	@%p30 bra 	$L__BB0_41;
	atom.shared.add.u32 	%r137, [%r6], 1;
	st.global.u32 	[%rd4], %r185;
$L__BB0_41:
	setp.lt.s32 	%p31, %r74, 1;
	shl.b32 	%r138, %r185, 2;
	mov.u32 	%r139, shared;
	add.s32 	%r140, %r139, %r138;
	atom.shared.add.u32 	%r141, [%r140+-4], 1;
	@%p31 bra 	$L__BB0_53;
	add.s32 	%r143, %r185, -1;
	mul.lo.s32 	%r53, %r143, %r74;
	mul.lo.s32 	%r54, %r74, %r193;
	and.b32  	%r55, %r74, 7;
	setp.lt.u32 	%p32, %r74, 8;
	mov.b32 	%r191, 0;
	@%p32 bra 	$L__BB0_45;
	and.b32  	%r191, %r74, 2147483640;
	neg.s32 	%r189, %r191;
	add.s64 	%rd5, %rd2, 16;
	shl.b32 	%r144, %r54, 2;
	shl.b32 	%r145, %r75, 2;
	add.s32 	%r146, %r144, %r145;
	add.s32 	%r148, %r146, %r139;
	add.s32 	%r187, %r148, 16;
	mov.u32 	%r188, %r53;
$L__BB0_44:
	.pragma "nounroll";
	mul.wide.s32 	%rd25, %r188, 4;
	add.s64 	%rd26, %rd5, %rd25;
	ld.shared.f32 	%f110, [%r187+-12];
	atom.global.add.f32 	%f111, [%rd26+-16], %f110;
	ld.shared.f32 	%f112, [%r187+-8];
	atom.global.add.f32 	%f113, [%rd26+-12], %f112;
	ld.shared.f32 	%f114, [%r187+-4];
	atom.global.add.f32 	%f115, [%rd26+-8], %f114;
	ld.shared.f32 	%f116, [%r187];
	atom.global.add.f32 	%f117, [%rd26+-4], %f116;
	ld.shared.f32 	%f118, [%r187+4];
	atom.global.add.f32 	%f119, [%rd26], %f118;
	ld.shared.f32 	%f120, [%r187+8];
	atom.global.add.f32 	%f121, [%rd26+4], %f120;
	ld.shared.f32 	%f122, [%r187+12];
	atom.global.add.f32 	%f123, [%rd26+8], %f122;
	ld.shared.f32 	%f124, [%r187+16];
	atom.global.add.f32 	%f125, [%rd26+12], %f124;
	add.s32 	%r189, %r189, 8;
	add.s32 	%r188, %r188, 8;
	add.s32 	%r187, %r187, 32;
	setp.ne.s32 	%p33, %r189, 0;
	@%p33 bra 	$L__BB0_44;
$L__BB0_45:
	setp.eq.s32 	%p34, %r55, 0;
	@%p34 bra 	$L__BB0_53;
	and.b32  	%r66, %r74, 3;
	setp.lt.u32 	%p35, %r55, 4;
	@%p35 bra 	$L__BB0_48;
	add.s32 	%r149, %r191, %r53;
	mul.wide.s32 	%rd27, %r149, 4;
	add.s64 	%rd28, %rd2, %rd27;
	add.s32 	%r150, %r191, %r54;
	shl.b32 	%r151, %r150, 2;
	add.s32 	%r152, %r6, %r151;
	ld.shared.f32 	%f126, [%r152+4];
	atom.global.add.f32 	%f127, [%rd28], %f126;
	ld.shared.f32 	%f128, [%r152+8];
	atom.global.add.f32 	%f129, [%rd28+4], %f128;
	ld.shared.f32 	%f130, [%r152+12];
	atom.global.add.f32 	%f131, [%rd28+8], %f130;
	ld.shared.f32 	%f132, [%r152+16];
	atom.global.add.f32 	%f133, [%rd28+12], %f132;
	add.s32 	%r191, %r191, 4;
$L__BB0_48:
	setp.eq.s32 	%p36, %r66, 0;
	@%p36 bra 	$L__BB0_53;
	setp.eq.s32 	%p37, %r66, 1;
	@%p37 bra 	$L__BB0_51;
	add.s32 	%r153, %r191, %r53;
	mul.wide.s32 	%rd29, %r153, 4;
	add.s64 	%rd30, %rd2, %rd29;
	add.s32 	%r154, %r191, %r54;
	shl.b32 	%r155, %r154, 2;
	add.s32 	%r156, %r6, %r155;
	ld.shared.f32 	%f134, [%r156+4];
	atom.global.add.f32 	%f135, [%rd30], %f134;
	ld.shared.f32 	%f136, [%r156+8];
	atom.global.add.f32 	%f137, [%rd30+4], %f136;
	add.s32 	%r191, %r191, 2;
$L__BB0_51:
	and.b32  	%r157, %r74, 1;
	setp.eq.b32 	%p38, %r157, 1;
	not.pred 	%p39, %p38;
	@%p39 bra 	$L__BB0_53;
	add.s32 	%r158, %r191, %r53;
	mul.wide.s32 	%rd31, %r158, 4;
	add.s64 	%rd32, %rd2, %rd31;
	add.s32 	%r159, %r191, %r54;
	shl.b32 	%r160, %r159, 2;
	add.s32 	%r161, %r6, %r160;
	ld.shared.f32 	%f138, [%r161+4];
	atom.global.add.f32 	%f139, [%rd32], %f138;
$L__BB0_53:
	setp.ne.s32 	%p40, %r193, 0;
	bar.sync 	0;
	@%p40 bra 	$L__BB0_55;
	ld.param.u64 	%rd37, [_Z14kmeansClassMapPfS_S_PiS0_S0_iii_param_5];
	ld.shared.u32 	%r162, [%r6];
	cvta.to.global.u64 	%rd33, %rd37;
	atom.global.add.u32 	%r163, [%rd33], %r162;
$L__BB0_55:
	setp.ge.s32 	%p41, %r193, %r75;
	@%p41 bra 	$L__BB0_58;
	cvta.to.global.u64 	%rd6, %rd9;
	mov.u32 	%r165, shared;
$L__BB0_57:
	mul.wide.s32 	%rd34, %r193, 4;
	add.s64 	%rd35, %rd6, %rd34;
	shl.b32 	%r164, %r193, 2;
	add.s32 	%r166, %r165, %r164;
	ld.shared.u32 	%r167, [%r166];
	atom.global.add.u32 	%r168, [%rd35], %r167;
	add.s32 	%r193, %r193, %r1;
	setp.lt.s32 	%p42, %r193, %r75;
	@%p42 bra 	$L__BB0_57;
$L__BB0_58:
	ret;

}
	// .globl	_Z18kmeansCentroidsDivPfPiii
.visible .entry _Z18kmeansCentroidsDivPfPiii(
	.param .u64 .ptr .align 1 _Z18kmeansCentroidsDivPfPiii_param_0,
	.param .u64 .ptr .align 1 _Z18kmeansCentroidsDivPfPiii_param_1,
	.param .u32 _Z18kmeansCentroidsDivPfPiii_param_2,
	.param .u32 _Z18kmeansCentroidsDivPfPiii_param_3
)
{
	.reg .pred 	%p<7>;
	.reg .b32 	%r<45>;
	.reg .b32 	%f<16>;
	.reg .b64 	%rd<23>;

	ld.param.u64 	%rd3, [_Z18kmeansCentroidsDivPfPiii_param_0];
	ld.param.u64 	%rd4, [_Z18kmeansCentroidsDivPfPiii_param_1];
	ld.param.u32 	%r13, [_Z18kmeansCentroidsDivPfPiii_param_2];
	ld.param.u32 	%r14, [_Z18kmeansCentroidsDivPfPiii_param_3];
	cvta.to.global.u64 	%rd1, %rd4;
	cvta.to.global.u64 	%rd2, %rd3;
	mov.u32 	%r15, %ctaid.x;
	mov.u32 	%r16, %ntid.x;
	mov.u32 	%r17, %tid.x;
	mad.lo.s32 	%r43, %r15, %r16, %r17;
	mov.u32 	%r18, %nctaid.x;
	mul.lo.s32 	%r2, %r18, %r16;
	mul.lo.s32 	%r3, %r14, %r13;
	setp.ge.s32 	%p1, %r43, %r3;
	@%p1 bra 	$L__BB1_7;
	add.s32 	%r19, %r43, %r2;
	max.s32 	%r20, %r3, %r19;
	setp.lt.s32 	%p2, %r19, %r3;
	selp.u32 	%r21, 1, 0, %p2;
	add.s32 	%r22, %r19, %r21;
	sub.s32 	%r23, %r20, %r22;
	div.u32 	%r24, %r23, %r2;
	add.s32 	%r4, %r24, %r21;
	and.b32  	%r25, %r4, 3;
	setp.eq.s32 	%p3, %r25, 3;
	@%p3 bra 	$L__BB1_4;
	add.s32 	%r26, %r4, 1;
	and.b32  	%r27, %r26, 3;
	neg.s32 	%r41, %r27;
$L__BB1_3:
	.pragma "nounroll";
	mul.wide.s32 	%rd5, %r43, 4;
	add.s64 	%rd6, %rd2, %rd5;
	ld.global.f32 	%f1, [%rd6];
	div.s32 	%r28, %r43, %r13;
	mul.wide.s32 	%rd7, %r28, 4;
	add.s64 	%rd8, %rd1, %rd7;
	ld.global.u32 	%r29, [%rd8];
	cvt.rn.f32.s32 	%f2, %r29;
	div.rn.f32 	%f3, %f1, %f2;
	st.global.f32 	[%rd6], %f3;
	add.s32 	%r43, %r43, %r2;
	add.s32 	%r41, %r41, 1;
	setp.ne.s32 	%p4, %r41, 0;
	@%p4 bra 	$L__BB1_3;
$L__BB1_4:
	setp.lt.u32 	%p5, %r4, 3;
	@%p5 bra 	$L__BB1_7;
	mul.wide.s32 	%rd13, %r2, 4;
$L__BB1_6:
	mul.wide.s32 	%rd9, %r43, 4;
	add.s64 	%rd10, %rd2, %rd9;
	ld.global.f32 	%f4, [%rd10];
	div.s32 	%r30, %r43, %r13;
	mul.wide.s32 	%rd11, %r30, 4;
	add.s64 	%rd12, %rd1, %rd11;
	ld.global.u32 	%r31, [%rd12];
	cvt.rn.f32.s32 	%f5, %r31;
	div.rn.f32 	%f6, %f4, %f5;
	st.global.f32 	[%rd10], %f6;
	add.s32 	%r32, %r43, %r2;
	add.s64 	%rd14, %rd10, %rd13;
	ld.global.f32 	%f7, [%rd14];
	div.s32 	%r33, %r32, %r13;
	mul.wide.s32 	%rd15, %r33, 4;
	add.s64 	%rd16, %rd1, %rd15;
	ld.global.u32 	%r34, [%rd16];
	cvt.rn.f32.s32 	%f8, %r34;
	div.rn.f32 	%f9, %f7, %f8;
	st.global.f32 	[%rd14], %f9;
	add.s32 	%r35, %r32, %r2;
	add.s64 	%rd17, %rd14, %rd13;
	ld.global.f32 	%f10, [%rd17];
	div.s32 	%r36, %r35, %r13;
	mul.wide.s32 	%rd18, %r36, 4;
	add.s64 	%rd19, %rd1, %rd18;
	ld.global.u32 	%r37, [%rd19];
	cvt.rn.f32.s32 	%f11, %r37;
	div.rn.f32 	%f12, %f10, %f11;
	st.global.f32 	[%rd17], %f12;
	add.s32 	%r38, %r35, %r2;
	add.s64 	%rd20, %rd17, %rd13;
	ld.global.f32 	%f13, [%rd20];
	div.s32 	%r39, %r38, %r13;
	mul.wide.s32 	%rd21, %r39, 4;
	add.s64 	%rd22, %rd1, %rd21;
	ld.global.u32 	%r40, [%rd22];
	cvt.rn.f32.s32 	%f14, %r40;
	div.rn.f32 	%f15, %f13, %f14;
	st.global.f32 	[%rd20], %f15;
	add.s32 	%r43, %r38, %r2;
	setp.lt.s32 	%p6, %r43, %r3;
	@%p6 bra 	$L__BB1_6;
$L__BB1_7:
	ret;

}
	// .globl	_Z13kmeansMaxDistPfS_PiS_ii
.visible .entry _Z13kmeansMaxDistPfS_PiS_ii(
	.param .u64 .ptr .align 1 _Z13kmeansMaxDistPfS_PiS_ii_param_0,
	.param .u64 .ptr .align 1 _Z13kmeansMaxDistPfS_PiS_ii_param_1,
	.param .u64 .ptr .align 1 _Z13kmeansMaxDistPfS_PiS_ii_param_2,
	.param .u64 .ptr .align 1 _Z13kmeansMaxDistPfS_PiS_ii_param_3,
	.param .u32 _Z13kmeansMaxDistPfS_PiS_ii_param_4,
	.param .u32 _Z13kmeansMaxDistPfS_PiS_ii_param_5
)
{
	.reg .pred 	%p<15>;
	.reg .b32 	%r<36>;
	.reg .b32 	%f<89>;
	.reg .b64 	%rd<33>;
	// demoted variable
	.shared .align 4 .f32 _ZZ13kmeansMaxDistPfS_PiS_iiE12localMaxDist;
	ld.param.u64 	%rd11, [_Z13kmeansMaxDistPfS_PiS_ii_param_0];
	ld.param.u64 	%rd12, [_Z13kmeansMaxDistPfS_PiS_ii_param_1];
	ld.param.u64 	%rd13, [_Z13kmeansMaxDistPfS_PiS_ii_param_3];
	ld.param.u32 	%r20, [_Z13kmeansMaxDistPfS_PiS_ii_param_4];
	ld.param.u32 	%r21, [_Z13kmeansMaxDistPfS_PiS_ii_param_5];
	cvta.to.global.u64 	%rd1, %rd12;
	cvta.to.global.u64 	%rd2, %rd11;
	cvta.to.global.u64 	%rd3, %rd13;
	mov.u32 	%r22, %ctaid.x;
	mov.u32 	%r23, %ntid.x;
	mov.u32 	%r1, %tid.x;
	mad.lo.s32 	%r2, %r22, %r23, %r1;
	setp.ne.s32 	%p1, %r1, 0;
	@%p1 bra 	$L__BB2_2;
	mov.b32 	%r24, 0;
	st.shared.u32 	[_ZZ13kmeansMaxDistPfS_PiS_iiE12localMaxDist], %r24;
$L__BB2_2:
	bar.sync 	0;
	setp.ge.s32 	%p2, %r2, %r21;
	@%p2 bra 	$L__BB2_17;
	mul.lo.s32 	%r25, %r20, %r2;
	cvt.s64.s32 	%rd4, %r25;
	setp.lt.s32 	%p3, %r20, 1;
	mov.f32 	%f88, 0f00000000;
	@%p3 bra 	$L__BB2_15;
	and.b32  	%r3, %r20, 7;
	setp.lt.u32 	%p4, %r20, 8;
	mov.f32 	%f88, 0f00000000;
	mov.b32 	%r32, 0;
	@%p4 bra 	$L__BB2_7;
	and.b32  	%r32, %r20, 2147483640;
	neg.s32 	%r30, %r32;
	shl.b64 	%rd14, %rd4, 2;
	add.s64 	%rd15, %rd14, 16;
	add.s64 	%rd32, %rd2, %rd15;
	add.s64 	%rd31, %rd1, %rd15;
	mov.f32 	%f88, 0f00000000;
$L__BB2_6:
	.pragma "nounroll";
	ld.global.f32 	%f19, [%rd32+-16];
	ld.global.f32 	%f20, [%rd31+-16];
	sub.f32 	%f21, %f19, %f20;
	fma.rn.f32 	%f22, %f21, %f21, %f88;
	ld.global.f32 	%f23, [%rd32+-12];
	ld.global.f32 	%f24, [%rd31+-12];
	sub.f32 	%f25, %f23, %f24;
	fma.rn.f32 	%f26, %f25, %f25, %f22;
	ld.global.f32 	%f27, [%rd32+-8];
	ld.global.f32 	%f28, [%rd31+-8];
	sub.f32 	%f29, %f27, %f28;
	fma.rn.f32 	%f30, %f29, %f29, %f26;
	ld.global.f32 	%f31, [%rd32+-4];
	ld.global.f32 	%f32, [%rd31+-4];
	sub.f32 	%f33, %f31, %f32;
	fma.rn.f32 	%f34, %f33, %f33, %f30;
	ld.global.f32 	%f35, [%rd32];
	ld.global.f32 	%f36, [%rd31];
	sub.f32 	%f37, %f35, %f36;
	fma.rn.f32 	%f38, %f37, %f37, %f34;
	ld.global.f32 	%f39, [%rd32+4];
	ld.global.f32 	%f40, [%rd31+4];
	sub.f32 	%f41, %f39, %f40;
	fma.rn.f32 	%f42, %f41, %f41, %f38;
	ld.global.f32 	%f43, [%rd32+8];
	ld.global.f32 	%f44, [%rd31+8];
	sub.f32 	%f45, %f43, %f44;
	fma.rn.f32 	%f46, %f45, %f45, %f42;
	ld.global.f32 	%f47, [%rd32+12];
	ld.global.f32 	%f48, [%rd31+12];
	sub.f32 	%f49, %f47, %f48;
	fma.rn.f32 	%f88, %f49, %f49, %f46;
	add.s32 	%r30, %r30, 8;
	add.s64 	%rd32, %rd32, 32;
	add.s64 	%rd31, %rd31, 32;
	setp.ne.s32 	%p5, %r30, 0;
	@%p5 bra 	$L__BB2_6;
$L__BB2_7:
	setp.eq.s32 	%p6, %r3, 0;
	@%p6 bra 	$L__BB2_15;
	and.b32  	%r9, %r20, 3;
	setp.lt.u32 	%p7, %r3, 4;
	@%p7 bra 	$L__BB2_10;
	cvt.u64.u32 	%rd16, %r32;
	add.s64 	%rd17, %rd16, %rd4;
	shl.b64 	%rd18, %rd17, 2;
	add.s64 	%rd19, %rd2, %rd18;
	ld.global.f32 	%f51, [%rd19];
	add.s64 	%rd20, %rd1, %rd18;
	ld.global.f32 	%f52, [%rd20];
	sub.f32 	%f53, %f51, %f52;
	fma.rn.f32 	%f54, %f53, %f53, %f88;
	ld.global.f32 	%f55, [%rd19+4];
	ld.global.f32 	%f56, [%rd20+4];
	sub.f32 	%f57, %f55, %f56;
	fma.rn.f32 	%f58, %f57, %f57, %f54;
	ld.global.f32 	%f59, [%rd19+8];
	ld.global.f32 	%f60, [%rd20+8];
	sub.f32 	%f61, %f59, %f60;
	fma.rn.f32 	%f62, %f61, %f61, %f58;
	ld.global.f32 	%f63, [%rd19+12];
	ld.global.f32 	%f64, [%rd20+12];
	sub.f32 	%f65, %f63, %f64;
	fma.rn.f32 	%f88, %f65, %f65, %f62;
	add.s32 	%r32, %r32, 4;
$L__BB2_10:
	setp.eq.s32 	%p8, %r9, 0;
	@%p8 bra 	$L__BB2_15;
	setp.eq.s32 	%p9, %r9, 1;
	@%p9 bra 	$L__BB2_13;
	cvt.u64.u32 	%rd21, %r32;
	add.s64 	%rd22, %rd21, %rd4;
	shl.b64 	%rd23, %rd22, 2;
	add.s64 	%rd24, %rd2, %rd23;
	ld.global.f32 	%f67, [%rd24];
	add.s64 	%rd25, %rd1, %rd23;
	ld.global.f32 	%f68, [%rd25];
	sub.f32 	%f69, %f67, %f68;
	fma.rn.f32 	%f70, %f69, %f69, %f88;
	ld.global.f32 	%f71, [%rd24+4];
	ld.global.f32 	%f72, [%rd25+4];
	sub.f32 	%f73, %f71, %f72;
	fma.rn.f32 	%f88, %f73, %f73, %f70;
	add.s32 	%r32, %r32, 2;
$L__BB2_13:
	and.b32  	%r27, %r20, 1;
	setp.eq.b32 	%p10, %r27, 1;
	not.pred 	%p11, %p10;
	@%p11 bra 	$L__BB2_15;
	cvt.u64.u32 	%rd26, %r32;
	add.s64 	%rd27, %rd26, %rd4;
	shl.b64 	%rd28, %rd27, 2;
	add.s64 	%rd29, %rd2, %rd28;
	ld.global.f32 	%f74, [%rd29];
	add.s64 	%rd30, %rd1, %rd28;
	ld.global.f32 	%f75, [%rd30];
	sub.f32 	%f76, %f74, %f75;
	fma.rn.f32 	%f88, %f76, %f76, %f88;
$L__BB2_15:
	sqrt.rn.f32 	%f13, %f88;
	ld.shared.u32 	%r34, [_ZZ13kmeansMaxDistPfS_PiS_iiE12localMaxDist];
$L__BB2_16:
	mov.b32 	%f77, %r34;
	max.f32 	%f78, %f13, %f77;
	mov.b32 	%r28, %f78;
	atom.relaxed.shared.cas.b32 	%r16, [_ZZ13kmeansMaxDistPfS_PiS_iiE12localMaxDist], %r34, %r28;
	setp.ne.s32 	%p12, %r34, %r16;
	mov.u32 	%r34, %r16;
	@%p12 bra 	$L__BB2_16;
$L__BB2_17:
	setp.ne.s32 	%p13, %r1, 0;
	bar.sync 	0;
	@%p13 bra 	$L__BB2_20;
	ld.shared.f32 	%f14, [_ZZ13kmeansMaxDistPfS_PiS_iiE12localMaxDist];
	ld.global.u32 	%r35, [%rd3];
$L__BB2_19:
	mov.b32 	%f79, %r35;
	max.f32 	%f80, %f14, %f79;
	mov.b32 	%r29, %f80;
	atom.relaxed.global.cas.b32 	%r19, [%rd3], %r35, %r29;
	setp.ne.s32 	%p14, %r35, %r19;
	mov.u32 	%r35, %r19;
	@%p14 bra 	$L__BB2_19;
$L__BB2_20:
	ret;

}


// ===== COMPILED SASS (sm_100) =====

	.target	sm_100

	.elftype	@"ET_EXEC"


//--------------------- .note.nv.tkinfo           --------------------------
	.section	.note.nv.tkinfo,"",@"SHT_NOTE"
	.sectionflags	@"SHF_NOTE_NV_TKINFO"
	.tkinfo
        /*0018*/ 	.word	0x00000002
        /*0030*/ 	.string	""
        /*0030*/ 	.string	"ptxas"
        /*0030*/ 	.string	"Cuda compilation tools, release 13.0, V13.0.88"
        /*0030*/ 	.string	"Build cuda_13.0.r13.0/compiler.36424714_0"
        /*0030*/ 	.string	"-arch sm_100 -m 64 "



//--------------------- .note.nv.cuinfo           --------------------------
	.section	.note.nv.cuinfo,"",@"SHT_NOTE"
	.sectionflags	@"SHF_NOTE_NV_CUINFO"
        /*0018*/ 	.short	0x0002
        /*001a*/ 	.short	0x0064
        /*001c*/ 	.short	0x0082
	.zero		2


//--------------------- .nv.info                  --------------------------
	.section	.nv.info,"",@"SHT_CUDA_INFO"
	.align	4


	//----- nvinfo : EIATTR_REGCOUNT
	.align		4
        /*0000*/ 	.byte	0x04, 0x2f
        /*0002*/ 	.short	(.L_1 - .L_0)
	.align		4
.L_0:
        /*0004*/ 	.word	index@(_Z14kmeansClassMapPfS_S_PiS0_S0_iii)
        /*0008*/ 	.word	0x0000001f


	//----- nvinfo : EIATTR_FRAME_SIZE
	.align		4
.L_1:
        /*000c*/ 	.byte	0x04, 0x11
        /*000e*/ 	.short	(.L_3 - .L_2)
	.align		4
.L_2:
        /*0010*/ 	.word	index@($__internal_2_$__cuda_sm20_sqrt_rn_f32_slowpath)
        /*0014*/ 	.word	0x00000000


	//----- nvinfo : EIATTR_FRAME_SIZE
	.align		4
.L_3:
        /*0018*/ 	.byte	0x04, 0x11
        /*001a*/ 	.short	(.L_5 - .L_4)
	.align		4
.L_4:
        /*001c*/ 	.word	index@(_Z14kmeansClassMapPfS_S_PiS0_S0_iii)
        /*0020*/ 	.word	0x00000000


	//----- nvinfo : EIATTR_REGCOUNT
	.align		4
.L_5:
        /*0024*/ 	.byte	0x04, 0x2f
        /*0026*/ 	.short	(.L_7 - .L_6)
	.align		4
.L_6:
        /*0028*/ 	.word	index@(_Z18kmeansCentroidsDivPfPiii)
        /*002c*/ 	.word	0x0000001a


	//----- nvinfo : EIATTR_FRAME_SIZE
	.align		4
.L_7:
        /*0030*/ 	.byte	0x04, 0x11
        /*0032*/ 	.short	(.L_9 - .L_8)
	.align		4
.L_8:
        /*0034*/ 	.word	index@($__internal_1_$__cuda_sm3x_div_rn_noftz_f32_slowpath)
        /*0038*/ 	.word	0x00000000


	//----- nvinfo : EIATTR_FRAME_SIZE
	.align		4
.L_9:
        /*003c*/ 	.byte	0x04, 0x11
        /*003e*/ 	.short	(.L_11 - .L_10)
	.align		4
.L_10:
        /*0040*/ 	.word	index@(_Z18kmeansCentroidsDivPfPiii)
        /*0044*/ 	.word	0x00000000


	//----- nvinfo : EIATTR_REGCOUNT
	.align		4
.L_11:
        /*0048*/ 	.byte	0x04, 0x2f
        /*004a*/ 	.short	(.L_13 - .L_12)
	.align		4
.L_12:
        /*004c*/ 	.word	index@(_Z13kmeansMaxDistPfS_PiS_ii)
        /*0050*/ 	.word	0x0000001d


	//----- nvinfo : EIATTR_FRAME_SIZE
	.align		4
.L_13:
        /*0054*/ 	.byte	0x04, 0x11
        /*0056*/ 	.short	(.L_15 - .L_14)
	.align		4
.L_14:
        /*0058*/ 	.word	index@($__internal_0_$__cuda_sm20_sqrt_rn_f32_slowpath)
        /*005c*/ 	.word	0x00000000


	//----- nvinfo : EIATTR_FRAME_SIZE
	.align		4
.L_15:
        /*0060*/ 	.byte	0x04, 0x11
        /*0062*/ 	.short	(.L_17 - .L_16)
	.align		4
.L_16:
        /*0064*/ 	.word	index@(_Z13kmeansMaxDistPfS_PiS_ii)
        /*0068*/ 	.word	0x00000000


	//----- nvinfo : EIATTR_MIN_STACK_SIZE
	.align		4
.L_17:
        /*006c*/ 	.byte	0x04, 0x12
        /*006e*/ 	.short	(.L_19 - .L_18)
	.align		4
.L_18:
        /*0070*/ 	.word	index@(_Z13kmeansMaxDistPfS_PiS_ii)
        /*0074*/ 	.word	0x00000000


	//----- nvinfo : EIATTR_MIN_STACK_SIZE
	.align		4
.L_19:
        /*0078*/ 	.byte	0x04, 0x12
        /*007a*/ 	.short	(.L_21 - .L_20)
	.align		4
.L_20:
        /*007c*/ 	.word	index@(_Z18kmeansCentroidsDivPfPiii)
        /*0080*/ 	.word	0x00000000


	//----- nvinfo : EIATTR_MIN_STACK_SIZE
	.align		4
.L_21:
        /*0084*/ 	.byte	0x04, 0x12
        /*0086*/ 	.short	(.L_23 - .L_22)
	.align		4
.L_22:
        /*0088*/ 	.word	index@(_Z14kmeansClassMapPfS_S_PiS0_S0_iii)
        /*008c*/ 	.word	0x00000000
.L_23:


//--------------------- .nv.compat                --------------------------
	.section	.nv.compat,"",@"SHT_CUDA_COMPAT_INFO"
	.align	4
        /*0000*/ 	.byte	0x02, 0x09, 0x00, 0x00, 0x02, 0x02, 0x01, 0x00, 0x02, 0x05, 0x05, 0x00, 0x03, 0x07, 0x01, 0x01
        /*0010*/ 	.byte	0x02, 0x03, 0x00, 0x00, 0x02, 0x06, 0x01, 0x00, 0x04, 0x0b, 0x08, 0x00, 0x01, 0x00, 0x00, 0x00
        /*0020*/ 	.byte	0x00, 0x00, 0x00, 0x00


//--------------------- .nv.info._Z13kmeansMaxDistPfS_PiS_ii --------------------------
	.section	.nv.info._Z13kmeansMaxDistPfS_PiS_ii,"",@"SHT_CUDA_INFO"
	.sectionflags	@""
	.align	4


	//----- nvinfo : EIATTR_CUDA_API_VERSION
	.align		4
        /*0000*/ 	.byte	0x04, 0x37
        /*0002*/ 	.short	(.L_25 - .L_24)
.L_24:
        /*0004*/ 	.word	0x00000082


	//----- nvinfo : EIATTR_KPARAM_INFO
	.align		4
.L_25:
        /*0008*/ 	.byte	0x04, 0x17
        /*000a*/ 	.short	(.L_27 - .L_26)
.L_26:
        /*000c*/ 	.word	0x00000000
        /*0010*/ 	.short	0x0005
        /*0012*/ 	.short	0x0024
        /*0014*/ 	.byte	0x00, 0xf0, 0x11, 0x00


	//----- nvinfo : EIATTR_KPARAM_INFO
	.align		4
.L_27:
        /*0018*/ 	.byte	0x04, 0x17
        /*001a*/ 	.short	(.L_29 - .L_28)
.L_28:
        /*001c*/ 	.word	0x00000000
        /*0020*/ 	.short	0x0004
        /*0022*/ 	.short	0x0020
        /*0024*/ 	.byte	0x00, 0xf0, 0x11, 0x00


	//----- nvinfo : EIATTR_KPARAM_INFO
	.align		4
.L_29:
        /*0028*/ 	.byte	0x04, 0x17
        /*002a*/ 	.short	(.L_31 - .L_30)
.L_30:
        /*002c*/ 	.word	0x00000000
        /*0030*/ 	.short	0x0003
        /*0032*/ 	.short	0x0018
        /*0034*/ 	.byte	0x00, 0xf5, 0x21, 0x00


	//----- nvinfo : EIATTR_KPARAM_INFO
	.align		4
.L_31:
        /*0038*/ 	.byte	0x04, 0x17
        /*003a*/ 	.short	(.L_33 - .L_32)
.L_32:
        /*003c*/ 	.word	0x00000000
        /*0040*/ 	.short	0x0002
        /*0042*/ 	.short	0x0010
        /*0044*/ 	.byte	0x00, 0xf5, 0x21, 0x00


	//----- nvinfo : EIATTR_KPARAM_INFO
	.align		4
.L_33:
        /*0048*/ 	.byte	0x04, 0x17
        /*004a*/ 	.short	(.L_35 - .L_34)
.L_34:
        /*004c*/ 	.word	0x00000000
        /*0050*/ 	.short	0x0001
        /*0052*/ 	.short	0x0008
        /*0054*/ 	.byte	0x00, 0xf5, 0x21, 0x00


	//----- nvinfo : EIATTR_KPARAM_INFO
	.align		4
.L_35:
        /*0058*/ 	.byte	0x04, 0x17
        /*005a*/ 	.short	(.L_37 - .L_36)
.L_36:
        /*005c*/ 	.word	0x00000000
        /*0060*/ 	.short	0x0000
        /*0062*/ 	.short	0x0000
        /*0064*/ 	.byte	0x00, 0xf5, 0x21, 0x00


	//----- nvinfo : EIATTR_SPARSE_MMA_MASK
	.align		4
.L_37:
        /*0068*/ 	.byte	0x03, 0x50
        /*006a*/ 	.short	0x0000


	//----- nvinfo : EIATTR_MAXREG_COUNT
	.align		4
        /*006c*/ 	.byte	0x03, 0x1b
        /*006e*/ 	.short	0x00ff


	//----- nvinfo : EIATTR_NUM_BARRIERS
	.align		4
        /*0070*/ 	.byte	0x02, 0x4c
        /*0072*/ 	.byte	0x01
	.zero		1


	//----- nvinfo : EIATTR_MERCURY_ISA_VERSION
	.align		4
        /*0074*/ 	.byte	0x03, 0x5f
        /*0076*/ 	.short	0x0101


	//----- nvinfo : EIATTR_VRC_CTA_INIT_COUNT
	.align		4
        /*0078*/ 	.byte	0x02, 0x4a
	.zero		1
	.zero		1


	//----- nvinfo : EIATTR_EXIT_INSTR_OFFSETS
	.align		4
        /*007c*/ 	.byte	0x04, 0x1c
        /*007e*/ 	.short	(.L_39 - .L_38)


	//   ....[0]....
.L_38:
        /*0080*/ 	.word	0x00000ac0


	//   ....[1]....
        /*0084*/ 	.word	0x00000b90


	//----- nvinfo : EIATTR_CRS_STACK_SIZE
	.align		4
.L_39:
        /*0088*/ 	.byte	0x04, 0x1e
        /*008a*/ 	.short	(.L_41 - .L_40)
.L_40:
        /*008c*/ 	.word	0x00000000


	//----- nvinfo : EIATTR_CBANK_PARAM_SIZE
	.align		4
.L_41:
        /*0090*/ 	.byte	0x03, 0x19
        /*0092*/ 	.short	0x0028


	//----- nvinfo : EIATTR_PARAM_CBANK
	.align		4
        /*0094*/ 	.byte	0x04, 0x0a
        /*0096*/ 	.short	(.L_43 - .L_42)
	.align		4
.L_42:
        /*0098*/ 	.word	index@(.nv.constant0._Z13kmeansMaxDistPfS_PiS_ii)
        /*009c*/ 	.short	0x0380
        /*009e*/ 	.short	0x0028


	//----- nvinfo : EIATTR_SW_WAR
	.align		4
.L_43:
        /*00a0*/ 	.byte	0x04, 0x36
        /*00a2*/ 	.short	(.L_45 - .L_44)
.L_44:
        /*00a4*/ 	.word	0x00000008
.L_45:


//--------------------- .nv.info._Z18kmeansCentroidsDivPfPiii --------------------------
	.section	.nv.info._Z18kmeansCentroidsDivPfPiii,"",@"SHT_CUDA_INFO"
	.sectionflags	@""
	.align	4


	//----- nvinfo : EIATTR_CUDA_API_VERSION
	.align		4
        /*0000*/ 	.byte	0x04, 0x37
        /*0002*/ 	.short	(.L_47 - .L_46)
.L_46:
        /*0004*/ 	.word	0x00000082


	//----- nvinfo : EIATTR_KPARAM_INFO
	.align		4
.L_47:
        /*0008*/ 	.byte	0x04, 0x17
        /*000a*/ 	.short	(.L_49 - .L_48)
.L_48:
        /*000c*/ 	.word	0x00000000
        /*0010*/ 	.short	0x0003
        /*0012*/ 	.short	0x0014
        /*0014*/ 	.byte	0x00, 0xf0, 0x11, 0x00


	//----- nvinfo : EIATTR_KPARAM_INFO
	.align		4
.L_49:
        /*0018*/ 	.byte	0x04, 0x17
        /*001a*/ 	.short	(.L_51 - .L_50)
.L_50:
        /*001c*/ 	.word	0x00000000
        /*0020*/ 	.short	0x0002
        /*0022*/ 	.short	0x0010
        /*0024*/ 	.byte	0x00, 0xf0, 0x11, 0x00


	//----- nvinfo : EIATTR_KPARAM_INFO
	.align		4
.L_51:
        /*0028*/ 	.byte	0x04, 0x17
        /*002a*/ 	.short	(.L_53 - .L_52)
.L_52:
        /*002c*/ 	.word	0x00000000
        /*0030*/ 	.short	0x0001
        /*0032*/ 	.short	0x0008
        /*0034*/ 	.byte	0x00, 0xf5, 0x21, 0x00


	//----- nvinfo : EIATTR_KPARAM_INFO
	.align		4
.L_53:
        /*0038*/ 	.byte	0x04, 0x17
        /*003a*/ 	.short	(.L_55 - .L_54)
.L_54:
        /*003c*/ 	.word	0x00000000
        /*0040*/ 	.short	0x0000
        /*0042*/ 	.short	0x0000
        /*0044*/ 	.byte	0x00, 0xf5, 0x21, 0x00


	//----- nvinfo : EIATTR_SPARSE_MMA_MASK
	.align		4
.L_55:
        /*0048*/ 	.byte	0x03, 0x50
        /*004a*/ 	.short	0x0000


	//----- nvinfo : EIATTR_MAXREG_COUNT
	.align		4
        /*004c*/ 	.byte	0x03, 0x1b
        /*004e*/ 	.short	0x00ff


	//----- nvinfo : EIATTR_MERCURY_ISA_VERSION
	.align		4
        /*0050*/ 	.byte	0x03, 0x5f
        /*0052*/ 	.short	0x0101


	//----- nvinfo : EIATTR_VRC_CTA_INIT_COUNT
	.align		4
        /*0054*/ 	.byte	0x02, 0x4a
	.zero		1
	.zero		1


	//----- nvinfo : EIATTR_EXIT_INSTR_OFFSETS
	.align		4
        /*0058*/ 	.byte	0x04, 0x1c
        /*005a*/ 	.short	(.L_57 - .L_56)


	//   ....[0]....
.L_56:
        /*005c*/ 	.word	0x000000a0


	//   ....[1]....
        /*0060*/ 	.word	0x00000610


	//   ....[2]....
        /*0064*/ 	.word	0x00001140


	//----- nvinfo : EIATTR_CRS_STACK_SIZE
	.align		4
.L_57:
        /*0068*/ 	.byte	0x04, 0x1e
        /*006a*/ 	.short	(.L_59 - .L_58)
.L_58:
        /*006c*/ 	.word	0x00000000


	//----- nvinfo : EIATTR_CBANK_PARAM_SIZE
	.align		4
.L_59:
        /*0070*/ 	.byte	0x03, 0x19
        /*0072*/ 	.short	0x0018


	//----- nvinfo : EIATTR_PARAM_CBANK
	.align		4
        /*0074*/ 	.byte	0x04, 0x0a
        /*0076*/ 	.short	(.L_61 - .L_60)
	.align		4
.L_60:
        /*0078*/ 	.word	index@(.nv.constant0._Z18kmeansCentroidsDivPfPiii)
        /*007c*/ 	.short	0x0380
        /*007e*/ 	.short	0x0018


	//----- nvinfo : EIATTR_SW_WAR
	.align		4
.L_61:
        /*0080*/ 	.byte	0x04, 0x36
        /*0082*/ 	.short	(.L_63 - .L_62)
.L_62:
        /*0084*/ 	.word	0x00000008
.L_63:


//--------------------- .nv.info._Z14kmeansClassMapPfS_S_PiS0_S0_iii --------------------------
	.section	.nv.info._Z14kmeansClassMapPfS_S_PiS0_S0_iii,"",@"SHT_CUDA_INFO"
	.sectionflags	@""
	.align	4


	//----- nvinfo : EIATTR_CUDA_API_VERSION
	.align		4
        /*0000*/ 	.byte	0x04, 0x37
        /*0002*/ 	.short	(.L_65 - .L_64)
.L_64:
        /*0004*/ 	.word	0x00000082


	//----- nvinfo : EIATTR_KPARAM_INFO
	.align		4
.L_65:
        /*0008*/ 	.byte	0x04, 0x17
        /*000a*/ 	.short	(.L_67 - .L_66)
.L_66:
        /*000c*/ 	.word	0x00000000
        /*0010*/ 	.short	0x0008
        /*0012*/ 	.short	0x0038
        /*0014*/ 	.byte	0x00, 0xf0, 0x11, 0x00


	//----- nvinfo : EIATTR_KPARAM_INFO
	.align		4
.L_67:
        /*0018*/ 	.byte	0x04, 0x17
        /*001a*/ 	.short	(.L_69 - .L_68)
.L_68:
        /*001c*/ 	.word	0x00000000
        /*0020*/ 	.short	0x0007
        /*0022*/ 	.short	0x0034
        /*0024*/ 	.byte	0x00, 0xf0, 0x11, 0x00


	//----- nvinfo : EIATTR_KPARAM_INFO
	.align		4
.L_69:
        /*0028*/ 	.byte	0x04, 0x17
        /*002a*/ 	.short	(.L_71 - .L_70)
.L_70:
        /*002c*/ 	.word	0x00000000
        /*0030*/ 	.short	0x0006
        /*0032*/ 	.short	0x0030
        /*0034*/ 	.byte	0x00, 0xf0, 0x11, 0x00


	//----- nvinfo : EIATTR_KPARAM_INFO
	.align		4
.L_71:
        /*0038*/ 	.byte	0x04, 0x17
        /*003a*/ 	.short	(.L_73 - .L_72)
.L_72:
        /*003c*/ 	.word	0x00000000
        /*0040*/ 	.short	0x0005
        /*0042*/ 	.short	0x0028
        /*0044*/ 	.byte	0x00, 0xf5, 0x21, 0x00


	//----- nvinfo : EIATTR_KPARAM_INFO
	.align		4
.L_73:
        /*0048*/ 	.byte	0x04, 0x17
        /*004a*/ 	.short	(.L_75 - .L_74)
.L_74:
        /*004c*/ 	.word	0x00000000
        /*0050*/ 	.short	0x0004
        /*0052*/ 	.short	0x0020
        /*0054*/ 	.byte	0x00, 0xf5, 0x21, 0x00


	//----- nvinfo : EIATTR_KPARAM_INFO
	.align		4
.L_75:
        /*0058*/ 	.byte	0x04, 0x17
        /*005a*/ 	.short	(.L_77 - .L_76)
.L_76:
        /*005c*/ 	.word	0x00000000
        /*0060*/ 	.short	0x0003
        /*0062*/ 	.short	0x0018
        /*0064*/ 	.byte	0x00, 0xf5, 0x21, 0x00


	//----- nvinfo : EIATTR_KPARAM_INFO
	.align		4
.L_77:
        /*0068*/ 	.byte	0x04, 0x17
        /*006a*/ 	.short	(.L_79 - .L_78)
.L_78:
        /*006c*/ 	.word	0x00000000
        /*0070*/ 	.short	0x0002
        /*0072*/ 	.short	0x0010
        /*0074*/ 	.byte	0x00, 0xf5, 0x21, 0x00


	//----- nvinfo : EIATTR_KPARAM_INFO
	.align		4
.L_79:
        /*0078*/ 	.byte	0x04, 0x17
        /*007a*/ 	.short	(.L_81 - .L_80)
.L_80:
        /*007c*/ 	.word	0x00000000
        /*0080*/ 	.short	0x0001
        /*0082*/ 	.short	0x0008
        /*0084*/ 	.byte	0x00, 0xf5, 0x21, 0x00


	//----- nvinfo : EIATTR_KPARAM_INFO
	.align		4
.L_81:
        /*0088*/ 	.byte	0x04, 0x17
        /*008a*/ 	.short	(.L_83 - .L_82)
.L_82:
        /*008c*/ 	.word	0x00000000
        /*0090*/ 	.short	0x0000
        /*0092*/ 	.short	0x0000
        /*0094*/ 	.byte	0x00, 0xf5, 0x21, 0x00


	//----- nvinfo : EIATTR_SPARSE_MMA_MASK
	.align		4
.L_83:
        /*0098*/ 	.byte	0x03, 0x50
        /*009a*/ 	.short	0x0000


	//----- nvinfo : EIATTR_MAXREG_COUNT
	.align		4
        /*009c*/ 	.byte	0x03, 0x1b
        /*009e*/ 	.short	0x00ff


	//----- nvinfo : EIATTR_NUM_BARRIERS
	.align		4
        /*00a0*/ 	.byte	0x02, 0x4c
        /*00a2*/ 	.byte	0x01
	.zero		1


	//----- nvinfo : EIATTR_MERCURY_ISA_VERSION
	.align		4
        /*00a4*/ 	.byte	0x03, 0x5f
        /*00a6*/ 	.short	0x0101


	//----- nvinfo : EIATTR_INT_WARP_WIDE_INSTR_OFFSETS
	.align		4
        /*00a8*/ 	.byte	0x04, 0x31
        /*00aa*/ 	.short	(.L_85 - .L_84)


	//   ....[0]....
.L_84:
        /*00ac*/ 	.word	0x000019c0


	//----- nvinfo : EIATTR_VRC_CTA_INIT_COUNT
	.align		4
.L_85:
        /*00b0*/ 	.byte	0x02, 0x4a
	.zero		1
	.zero		1


	//----- nvinfo : EIATTR_EXIT_INSTR_OFFSETS
	.align		4
        /*00b4*/ 	.byte	0x04, 0x1c
        /*00b6*/ 	.short	(.L_87 - .L_86)


	//   ....[0]....
.L_86:
        /*00b8*/ 	.word	0x00001a40


	//   ....[1]....
        /*00bc*/ 	.word	0x00001b00


	//----- nvinfo : EIATTR_CRS_STACK_SIZE
	.align		4
.L_87:
        /*00c0*/ 	.byte	0x04, 0x1e
        /*00c2*/ 	.short	(.L_89 - .L_88)
.L_88:
        /*00c4*/ 	.word	0x00000000


	//----- nvinfo : EIATTR_CBANK_PARAM_SIZE
	.align		4
.L_89:
        /*00c8*/ 	.byte	0x03, 0x19
        /*00ca*/ 	.short	0x003c


	//----- nvinfo : EIATTR_PARAM_CBANK
	.align		4
        /*00cc*/ 	.byte	0x04, 0x0a
        /*00ce*/ 	.short	(.L_91 - .L_90)
	.align		4
.L_90:
        /*00d0*/ 	.word	index@(.nv.constant0._Z14kmeansClassMapPfS_S_PiS0_S0_iii)
        /*00d4*/ 	.short	0x0380
        /*00d6*/ 	.short	0x003c


	//----- nvinfo : EIATTR_SW_WAR
	.align		4
.L_91:
        /*00d8*/ 	.byte	0x04, 0x36
        /*00da*/ 	.short	(.L_93 - .L_92)
.L_92:
        /*00dc*/ 	.word	0x00000008
.L_93:


//--------------------- .nv.callgraph             --------------------------
	.section	.nv.callgraph,"",@"SHT_CUDA_CALLGRAPH"
	.align	4
	.sectionentsize	8
	.align		4
        /*0000*/ 	.word	0x00000000
	.align		4
        /*0004*/ 	.word	0xffffffff
	.align		4
        /*0008*/ 	.word	0x00000000
	.align		4
        /*000c*/ 	.word	0xfffffffe
	.align		4
        /*0010*/ 	.word	0x00000000
	.align		4
        /*0014*/ 	.word	0xfffffffd
	.align		4
        /*0018*/ 	.word	0x00000000
	.align		4
        /*001c*/ 	.word	0xfffffffc


//--------------------- .text._Z13kmeansMaxDistPfS_PiS_ii --------------------------
	.section	.text._Z13kmeansMaxDistPfS_PiS_ii,"ax",@progbits
	.align	128
        .global         _Z13kmeansMaxDistPfS_PiS_ii
        .type           _Z13kmeansMaxDistPfS_PiS_ii,@function
        .size           _Z13kmeansMaxDistPfS_PiS_ii,(.L_x_76 - _Z13kmeansMaxDistPfS_PiS_ii)
        .other          _Z13kmeansMaxDistPfS_PiS_ii,@"STO_CUDA_ENTRY STV_DEFAULT"
_Z13kmeansMaxDistPfS_PiS_ii:
.text._Z13kmeansMaxDistPfS_PiS_ii:
[----:B------:R-:W-:Y:S01]  /*0000*/  LDC R1, c[0x0][0x37c] ;  /* 0x0000df00ff017b82 */ /* 0x000fe20000000800 */
[----:B------:R-:W0:Y:S07]  /*0010*/  S2R R6, SR_TID.X ;  /* 0x0000000000067919 */ /* 0x000e2e0000002100 */
[----:B------:R-:W1:Y:S01]  /*0020*/  S2UR UR4, SR_CTAID.X ;  /* 0x00000000000479c3 */ /* 0x000e620000002500 */
[----:B------:R-:W2:Y:S01]  /*0030*/  LDCU UR5, c[0x0][0x3a4] ;  /* 0x00007480ff0577ac */ /* 0x000ea20008000800 */
[----:B------:R-:W3:Y:S06]  /*0040*/  LDCU.64 UR6, c[0x0][0x358] ;  /* 0x00006b00ff0677ac */ /* 0x000eec0008000a00 */
[----:B------:R-:W1:Y:S01]  /*0050*/  LDC R9, c[0x0][0x360] ;  /* 0x0000d800ff097b82 */ /* 0x000e620000000800 */
[----:B0-----:R-:W-:Y:S01]  /*0060*/  ISETP.NE.AND P0, PT, R6, RZ, PT ;  /* 0x000000ff0600720c */ /* 0x001fe20003f05270 */
[----:B-1----:R-:W-:-:S12]  /*0070*/  IMAD R9, R9, UR4, R6 ;  /* 0x0000000409097c24 */ /* 0x002fd8000f8e0206 */
[----:B------:R-:W0:Y:S01]  /*0080*/  @!P0 S2R R3, SR_CgaCtaId ;  /* 0x0000000000038919 */ /* 0x000e220000008800 */
[----:B------:R-:W-:-:S04]  /*0090*/  @!P0 MOV R0, 0x400 ;  /* 0x0000040000008802 */ /* 0x000fc80000000f00 */
[----:B0-----:R-:W-:-:S05]  /*00a0*/  @!P0 LEA R0, R3, R0, 0x18 ;  /* 0x0000000003008211 */ /* 0x001fca00078ec0ff */
[----:B------:R0:W-:Y:S01]  /*00b0*/  @!P0 STS [R0], RZ ;  /* 0x000000ff00008388 */ /* 0x0001e20000000800 */
[----:B------:R-:W-:Y:S01]  /*00c0*/  BAR.SYNC.DEFER_BLOCKING 0x0 ;  /* 0x0000000000007b1d */ /* 0x000fe20000010000 */
[----:B--2---:R-:W-:-:S13]  /*00d0*/  ISETP.GE.AND P0, PT, R9, UR5, PT ;  /* 0x0000000509007c0c */ /* 0x004fda000bf06270 */
[----:B0--3--:R-:W-:Y:S05]  /*00e0*/  @P0 BRA `(.L_x_0) ;  /* 0x0000000800680947 */ /* 0x009fea0003800000 */
[----:B------:R-:W0:Y:S01]  /*00f0*/  LDC R10, c[0x0][0x3a0] ;  /* 0x0000e800ff0a7b82 */ /* 0x000e220000000800 */
[----:B------:R-:W-:Y:S01]  /*0100*/  IMAD.MOV.U32 R8, RZ, RZ, RZ ;  /* 0x000000ffff087224 */ /* 0x000fe200078e00ff */
[----:B0-----:R-:W-:-:S13]  /*0110*/  ISETP.GE.AND P0, PT, R10, 0x1, PT ;  /* 0x000000010a00780c */ /* 0x001fda0003f06270 */
[----:B------:R-:W-:Y:S05]  /*0120*/  @!P0 BRA `(.L_x_1) ;  /* 0x0000000400f48947 */ /* 0x000fea0003800000 */
[C---:B------:R-:W-:Y:S01]  /*0130*/  ISETP.GE.U32.AND P1, PT, R10.reuse, 0x8, PT ;  /* 0x000000080a00780c */ /* 0x040fe20003f26070 */
[----:B------:R-:W-:Y:S01]  /*0140*/  IMAD R9, R9, R10, RZ ;  /* 0x0000000a09097224 */ /* 0x000fe200078e02ff */
[----:B------:R-:W-:Y:S01]  /*0150*/  LOP3.LUT R25, R10, 0x7, RZ, 0xc0, !PT ;  /* 0x000000070a197812 */ /* 0x000fe200078ec0ff */
[----:B------:R-:W-:Y:S02]  /*0160*/  HFMA2 R0, -RZ, RZ, 0, 0 ;  /* 0x00000000ff007431 */ /* 0x000fe400000001ff */
[----:B------:R-:W-:Y:S01]  /*0170*/  IMAD.MOV.U32 R8, RZ, RZ, RZ ;  /* 0x000000ffff087224 */ /* 0x000fe200078e00ff */
[----:B------:R-:W-:Y:S02]  /*0180*/  ISETP.NE.AND P0, PT, R25, RZ, PT ;  /* 0x000000ff1900720c */ /* 0x000fe40003f05270 */
[----:B------:R-:W-:-:S05]  /*0190*/  SHF.R.S32.HI R7, RZ, 0x1f, R9 ;  /* 0x0000001fff077819 */ /* 0x000fca0000011409 */
[----:B------:R-:W-:Y:S06]  /*01a0*/  @!P1 BRA `(.L_x_2) ;  /* 0x0000000000c49947 */ /* 0x000fec0003800000 */
[----:B------:R-:W0:Y:S01]  /*01b0*/  LDCU.128 UR8, c[0x0][0x380] ;  /* 0x00007000ff0877ac */ /* 0x000e220008000c00 */
[C---:B------:R-:W-:Y:S01]  /*01c0*/  LEA R2, P1, R9.reuse, 0x10, 0x2 ;  /* 0x0000001009027811 */ /* 0x040fe200078210ff */
[----:B------:R-:W-:Y:S01]  /*01d0*/  IMAD.MOV.U32 R8, RZ, RZ, RZ ;  /* 0x000000ffff087224 */ /* 0x000fe200078e00ff */
[----:B------:R-:W-:Y:S02]  /*01e0*/  LOP3.LUT R0, R10, 0x7ffffff8, RZ, 0xc0, !PT ;  /* 0x7ffffff80a007812 */ /* 0x000fe400078ec0ff */
[----:B------:R-:W-:-:S03]  /*01f0*/  LEA.HI.X R3, R9, RZ, R7, 0x2, P1 ;  /* 0x000000ff09037211 */ /* 0x000fc600008f1407 */
[----:B------:R-:W-:Y:S01]  /*0200*/  IMAD.MOV R14, RZ, RZ, -R0 ;  /* 0x000000ffff0e7224 */ /* 0x000fe200078e0a00 */
[C---:B0-----:R-:W-:Y:S02]  /*0210*/  IADD3 R4, P2, PT, R2.reuse, UR8, RZ ;  /* 0x0000000802047c10 */ /* 0x041fe4000ff5e0ff */
[----:B------:R-:W-:Y:S02]  /*0220*/  IADD3 R2, P1, PT, R2, UR10, RZ ;  /* 0x0000000a02027c10 */ /* 0x000fe4000ff3e0ff */
[C---:B------:R-:W-:Y:S02]  /*0230*/  IADD3.X R5, PT, PT, R3.reuse, UR9, RZ, P2, !PT ;  /* 0x0000000903057c10 */ /* 0x040fe400097fe4ff */
[----:B------:R-:W-:-:S09]  /*0240*/  IADD3.X R3, PT, PT, R3, UR11, RZ, P1, !PT ;  /* 0x0000000b03037c10 */ /* 0x000fd20008ffe4ff */
.L_x_3:
[----:B------:R-:W2:Y:S04]  /*0250*/  LDG.E R21, desc[UR6][R4.64+-0x10] ;  /* 0xfffff00604157981 */ /* 0x000ea8000c1e1900 */
[----:B------:R-:W2:Y:S04]  /*0260*/  LDG.E R24, desc[UR6][R2.64+-0x10] ;  /* 0xfffff00602187981 */ /* 0x000ea8000c1e1900 */
[----:B------:R-:W3:Y:S04]  /*0270*/  LDG.E R12, desc[UR6][R4.64+-0xc] ;  /* 0xfffff406040c7981 */ /* 0x000ee8000c1e1900 */
[----:B------:R-:W3:Y:S04]  /*0280*/  LDG.E R13, desc[UR6][R2.64+-0xc] ;  /* 0xfffff406020d7981 */ /* 0x000ee8000c1e1900 */
[----:B------:R-:W4:Y:S04]  /*0290*/  LDG.E R22, desc[UR6][R4.64+-0x8] ;  /* 0xfffff80604167981 */ /* 0x000f28000c1e1900 */
[----:B------:R-:W4:Y:S04]  /*02a0*/  LDG.E R19, desc[UR6][R2.64+-0x8] ;  /* 0xfffff80602137981 */ /* 0x000f28000c1e1900 */
[----:B------:R-:W5:Y:S04]  /*02b0*/  LDG.E R20, desc[UR6][R4.64+-0x4] ;  /* 0xfffffc0604147981 */ /* 0x000f68000c1e1900 */
[----:B------:R-:W5:Y:S04]  /*02c0*/  LDG.E R17, desc[UR6][R2.64+-0x4] ;  /* 0xfffffc0602117981 */ /* 0x000f68000c1e1900 */
[----:B------:R-:W5:Y:S04]  /*02d0*/  LDG.E R18, desc[UR6][R4.64] ;  /* 0x0000000604127981 */ /* 0x000f68000c1e1900 */
[----:B------:R-:W5:Y:S04]  /*02e0*/  LDG.E R15, desc[UR6][R2.64] ;  /* 0x00000006020f7981 */ /* 0x000f68000c1e1900 */
[----:B------:R-:W5:Y:S04]  /*02f0*/  LDG.E R16, desc[UR6][R4.64+0x4] ;  /* 0x0000040604107981 */ /* 0x000f68000c1e1900 */
[----:B------:R-:W5:Y:S01]  /*0300*/  LDG.E R11, desc[UR6][R2.64+0x4] ;  /* 0x00000406020b7981 */ /* 0x000f62000c1e1900 */
[----:B--2---:R-:W-:-:S03]  /*0310*/  FADD R23, R21, -R24 ;  /* 0x8000001815177221 */ /* 0x004fc60000000000 */
[----:B------:R-:W2:Y:S04]  /*0320*/  LDG.E R24, desc[UR6][R4.64+0x8] ;  /* 0x0000080604187981 */ /* 0x000ea8000c1e1900 */
[----:B------:R-:W2:Y:S01]  /*0330*/  LDG.E R21, desc[UR6][R2.64+0x8] ;  /* 0x0000080602157981 */ /* 0x000ea2000c1e1900 */
[----:B------:R-:W-:-:S03]  /*0340*/  FFMA R26, R23, R23, R8 ;  /* 0x00000017171a7223 */ /* 0x000fc60000000008 */
[----:B------:R0:W2:Y:S04]  /*0350*/  LDG.E R8, desc[UR6][R4.64+0xc] ;  /* 0x00000c0604087981 */ /* 0x0000a8000c1e1900 */
[----:B------:R1:W2:Y:S01]  /*0360*/  LDG.E R23, desc[UR6][R2.64+0xc] ;  /* 0x00000c0602177981 */ /* 0x0002a2000c1e1900 */
[----:B---3--:R-:W-:Y:S01]  /*0370*/  FADD R13, R12, -R13 ;  /* 0x8000000d0c0d7221 */ /* 0x008fe20000000000 */
[----:B----4-:R-:W-:Y:S01]  /*0380*/  FADD R19, R22, -R19 ;  /* 0x8000001316137221 */ /* 0x010fe20000000000 */
[----:B------:R-:W-:Y:S02]  /*0390*/  IADD3 R14, PT, PT, R14, 0x8, RZ ;  /* 0x000000080e0e7810 */ /* 0x000fe40007ffe0ff */
[----:B------:R-:W-:Y:S01]  /*03a0*/  FFMA R26, R13, R13, R26 ;  /* 0x0000000d0d1a7223 */ /* 0x000fe2000000001a */
[----:B0-----:R-:W-:-:S02]  /*03b0*/  IADD3 R4, P2, PT, R4, 0x20, RZ ;  /* 0x0000002004047810 */ /* 0x001fc40007f5e0ff */
[----:B------:R-:W-:Y:S01]  /*03c0*/  ISETP.NE.AND P1, PT, R14, RZ, PT ;  /* 0x000000ff0e00720c */ /* 0x000fe20003f25270 */
[----:B------:R-:W-:Y:S01]  /*03d0*/  FFMA R26, R19, R19, R26 ;  /* 0x00000013131a7223 */ /* 0x000fe2000000001a */
[----:B-----5:R-:W-:Y:S01]  /*03e0*/  FADD R17, R20, -R17 ;  /* 0x8000001114117221 */ /* 0x020fe20000000000 */
[----:B-1----:R-:W-:Y:S01]  /*03f0*/  IADD3 R2, P3, PT, R2, 0x20, RZ ;  /* 0x0000002002027810 */ /* 0x002fe20007f7e0ff */
[----:B------:R-:W-:Y:S02]  /*0400*/  IMAD.X R5, RZ, RZ, R5, P2 ;  /* 0x000000ffff057224 */ /* 0x000fe400010e0605 */
[----:B------:R-:W-:Y:S02]  /*0410*/  FFMA R26, R17, R17, R26 ;  /* 0x00000011111a7223 */ /* 0x000fe4000000001a */
[----:B------:R-:W-:Y:S02]  /*0420*/  IMAD.X R3, RZ, RZ, R3, P3 ;  /* 0x000000ffff037224 */ /* 0x000fe400018e0603 */
[----:B------:R-:W-:-:S04]  /*0430*/  FADD R15, R18, -R15 ;  /* 0x8000000f120f7221 */ /* 0x000fc80000000000 */
[----:B------:R-:W-:Y:S01]  /*0440*/  FFMA R26, R15, R15, R26 ;  /* 0x0000000f0f1a7223 */ /* 0x000fe2000000001a */
[----:B------:R-:W-:-:S04]  /*0450*/  FADD R11, R16, -R11 ;  /* 0x8000000b100b7221 */ /* 0x000fc80000000000 */
[----:B------:R-:W-:Y:S01]  /*0460*/  FFMA R26, R11, R11, R26 ;  /* 0x0000000b0b1a7223 */ /* 0x000fe2000000001a */
[----:B--2---:R-:W-:-:S04]  /*0470*/  FADD R21, R24, -R21 ;  /* 0x8000001518157221 */ /* 0x004fc80000000000 */
[----:B------:R-:W-:Y:S01]  /*0480*/  FFMA R26, R21, R21, R26 ;  /* 0x00000015151a7223 */ /* 0x000fe2000000001a */
[----:B------:R-:W-:-:S04]  /*0490*/  FADD R23, R8, -R23 ;  /* 0x8000001708177221 */ /* 0x000fc80000000000 */
[----:B------:R-:W-:Y:S01]  /*04a0*/  FFMA R8, R23, R23, R26 ;  /* 0x0000001717087223 */ /* 0x000fe2000000001a */
[----:B------:R-:W-:Y:S06]  /*04b0*/  @P1 BRA `(.L_x_3) ;  /* 0xfffffffc00641947 */ /* 0x000fec000383ffff */
.L_x_2:
[----:B------:R-:W-:Y:S05]  /*04c0*/  @!P0 BRA `(.L_x_1) ;  /* 0x00000004000c8947 */ /* 0x000fea0003800000 */
[----:B------:R-:W-:Y:S02]  /*04d0*/  ISETP.GE.U32.AND P0, PT, R25, 0x4, PT ;  /* 0x000000041900780c */ /* 0x000fe40003f06070 */
[----:B------:R-:W-:-:S04]  /*04e0*/  LOP3.LUT R19, R10, 0x3, RZ, 0xc0, !PT ;  /* 0x000000030a137812 */ /* 0x000fc800078ec0ff */
[----:B------:R-:W-:-:S07]  /*04f0*/  ISETP.NE.AND P1, PT, R19, RZ, PT ;  /* 0x000000ff1300720c */ /* 0x000fce0003f25270 */
[----:B------:R-:W-:Y:S06]  /*0500*/  @!P0 BRA `(.L_x_4) ;  /* 0x0000000000688947 */ /* 0x000fec0003800000 */
[----:B------:R-:W0:Y:S01]  /*0510*/  LDCU.128 UR8, c[0x0][0x380] ;  /* 0x00007000ff0877ac */ /* 0x000e220008000c00 */
[----:B------:R-:W-:-:S04]  /*0520*/  IADD3 R3, P0, PT, R9, R0, RZ ;  /* 0x0000000009037210 */ /* 0x000fc80007f1e0ff */
[----:B------:R-:W-:Y:S01]  /*0530*/  IADD3.X R4, PT, PT, RZ, R7, RZ, P0, !PT ;  /* 0x00000007ff047210 */ /* 0x000fe200007fe4ff */
[----:B------:R-:W-:-:S03]  /*0540*/  IMAD.SHL.U32 R2, R3, 0x4, RZ ;  /* 0x0000000403027824 */ /* 0x000fc600078e00ff */
[----:B------:R-:W-:Y:S02]  /*0550*/  SHF.L.U64.HI R3, R3, 0x2, R4 ;  /* 0x0000000203037819 */ /* 0x000fe40000010204 */
[C---:B0-----:R-:W-:Y:S02]  /*0560*/  IADD3 R4, P0, PT, R2.reuse, UR8, RZ ;  /* 0x0000000802047c10 */ /* 0x041fe4000ff1e0ff */
[----:B------:R-:W-:Y:S02]  /*0570*/  IADD3 R2, P2, PT, R2, UR10, RZ ;  /* 0x0000000a02027c10 */ /* 0x000fe4000ff5e0ff */
[C---:B------:R-:W-:Y:S02]  /*0580*/  IADD3.X R5, PT, PT, R3.reuse, UR9, RZ, P0, !PT ;  /* 0x0000000903057c10 */ /* 0x040fe400087fe4ff */
[----:B------:R-:W-:-:S03]  /*0590*/  IADD3.X R3, PT, PT, R3, UR11, RZ, P2, !PT ;  /* 0x0000000b03037c10 */ /* 0x000fc600097fe4ff */
[----:B------:R-:W2:Y:S04]  /*05a0*/  LDG.E R11, desc[UR6][R4.64] ;  /* 0x00000006040b7981 */ /* 0x000ea8000c1e1900 */
[----:B------:R-:W2:Y:S04]  /*05b0*/  LDG.E R12, desc[UR6][R2.64] ;  /* 0x00000006020c7981 */ /* 0x000ea8000c1e1900 */
[----:B------:R-:W3:Y:S04]  /*05c0*/  LDG.E R13, desc[UR6][R4.64+0x4] ;  /* 0x00000406040d7981 */ /* 0x000ee8000c1e1900 */
[----:B------:R-:W3:Y:S04]  /*05d0*/  LDG.E R14, desc[UR6][R2.64+0x4] ;  /* 0x00000406020e7981 */ /* 0x000ee8000c1e1900 */
[----:B------:R-:W4:Y:S04]  /*05e0*/  LDG.E R15, desc[UR6][R4.64+0x8] ;  /* 0x00000806040f7981 */ /* 0x000f28000c1e1900 */
[----:B------:R-:W4:Y:S04]  /*05f0*/  LDG.E R16, desc[UR6][R2.64+0x8] ;  /* 0x0000080602107981 */ /* 0x000f28000c1e1900 */
[----:B------:R-:W5:Y:S04]  /*0600*/  LDG.E R17, desc[UR6][R4.64+0xc] ;  /* 0x00000c0604117981 */ /* 0x000f68000c1e1900 */
[----:B------:R-:W5:Y:S01]  /*0610*/  LDG.E R18, desc[UR6][R2.64+0xc] ;  /* 0x00000c0602127981 */ /* 0x000f62000c1e1900 */
[----:B------:R-:W-:-:S02]  /*0620*/  VIADD R0, R0, 0x4 ;  /* 0x0000000400007836 */ /* 0x000fc40000000000 */
[----:B--2---:R-:W-:-:S04]  /*0630*/  FADD R11, R11, -R12 ;  /* 0x8000000c0b0b7221 */ /* 0x004fc80000000000 */
[----:B------:R-:W-:Y:S01]  /*0640*/  FFMA R8, R11, R11, R8 ;  /* 0x0000000b0b087223 */ /* 0x000fe20000000008 */
[----:B---3--:R-:W-:-:S04]  /*0650*/  FADD R13, R13, -R14 ;  /* 0x8000000e0d0d7221 */ /* 0x008fc80000000000 */
[----:B------:R-:W-:Y:S01]  /*0660*/  FFMA R8, R13, R13, R8 ;  /* 0x0000000d0d087223 */ /* 0x000fe20000000008 */
[----:B----4-:R-:W-:-:S04]  /*0670*/  FADD R15, R15, -R16 ;  /* 0x800000100f0f7221 */ /* 0x010fc80000000000 */
[----:B------:R-:W-:Y:S01]  /*0680*/  FFMA R8, R15, R15, R8 ;  /* 0x0000000f0f087223 */ /* 0x000fe20000000008 */
[----:B-----5:R-:W-:-:S04]  /*0690*/  FADD R17, R17, -R18 ;  /* 0x8000001211117221 */ /* 0x020fc80000000000 */
[----:B------:R-:W-:-:S07]  /*06a0*/  FFMA R8, R17, R17, R8 ;  /* 0x0000001111087223 */ /* 0x000fce0000000008 */
.L_x_4:
[----:B------:R-:W-:Y:S05]  /*06b0*/  @!P1 BRA `(.L_x_1) ;  /* 0x0000000000909947 */ /* 0x000fea0003800000 */
[----:B------:R-:W0:Y:S01]  /*06c0*/  LDC.64 R14, c[0x0][0x380] ;  /* 0x0000e000ff0e7b82 */ /* 0x000e220000000a00 */
[----:B------:R-:W-:Y:S02]  /*06d0*/  ISETP.NE.AND P1, PT, R19, 0x1, PT ;  /* 0x000000011300780c */ /* 0x000fe40003f25270 */
[----:B------:R-:W-:-:S04]  /*06e0*/  LOP3.LUT R10, R10, 0x1, RZ, 0xc0, !PT ;  /* 0x000000010a0a7812 */ /* 0x000fc800078ec0ff */
[----:B------:R-:W-:Y:S01]  /*06f0*/  ISETP.NE.U32.AND P0, PT, R10, 0x1, PT ;  /* 0x000000010a00780c */ /* 0x000fe20003f05070 */
[----:B------:R-:W1:Y:S06]  /*0700*/  LDC.64 R12, c[0x0][0x388] ;  /* 0x0000e200ff0c7b82 */ /* 0x000e6c0000000a00 */
[C---:B------:R-:W-:Y:S01]  /*0710*/  @P1 IADD3 R10, P2, PT, R9.reuse, R0, RZ ;  /* 0x00000000090a1210 */ /* 0x040fe20007f5e0ff */
[----:B------:R-:W-:Y:S01]  /*0720*/  @P1 VIADD R0, R0, 0x2 ;  /* 0x0000000200001836 */ /* 0x000fe20000000000 */
[----:B------:R-:W2:Y:S02]  /*0730*/  LDC.64 R4, c[0x0][0x388] ;  /* 0x0000e200ff047b82 */ /* 0x000ea40000000a00 */
[----:B------:R-:W-:Y:S01]  /*0740*/  @P1 IADD3.X R11, PT, PT, RZ, R7, RZ, P2, !PT ;  /* 0x00000007ff0b1210 */ /* 0x000fe200017fe4ff */
[----:B------:R-:W-:Y:S01]  /*0750*/  @P1 IMAD.SHL.U32 R17, R10, 0x4, RZ ;  /* 0x000000040a111824 */ /* 0x000fe200078e00ff */
[----:B------:R-:W-:-:S02]  /*0760*/  @!P0 IADD3 R9, P2, PT, R9, R0, RZ ;  /* 0x0000000009098210 */ /* 0x000fc40007f5e0ff */
[----:B------:R-:W-:Y:S02]  /*0770*/  @P1 SHF.L.U64.HI R16, R10, 0x2, R11 ;  /* 0x000000020a101819 */ /* 0x000fe4000001020b */
[----:B------:R-:W3:Y:S01]  /*0780*/  LDC.64 R2, c[0x0][0x380] ;  /* 0x0000e000ff027b82 */ /* 0x000ee20000000a00 */
[----:B0-----:R-:W-:Y:S02]  /*0790*/  @P1 IADD3 R14, P3, PT, R17, R14, RZ ;  /* 0x0000000e110e1210 */ /* 0x001fe40007f7e0ff */
[----:B------:R-:W-:Y:S01]  /*07a0*/  @!P0 IADD3.X R0, PT, PT, RZ, R7, RZ, P2, !PT ;  /* 0x00000007ff008210 */ /* 0x000fe200017fe4ff */
[C---:B------:R-:W-:Y:S02]  /*07b0*/  @!P0 IMAD.SHL.U32 R7, R9.reuse, 0x4, RZ ;  /* 0x0000000409078824 */ /* 0x040fe400078e00ff */
[----:B------:R-:W-:Y:S01]  /*07c0*/  @P1 IMAD.X R15, R16, 0x1, R15, P3 ;  /* 0x00000001100f1824 */ /* 0x000fe200018e060f */
[----:B------:R-:W-:Y:S02]  /*07d0*/  @!P0 SHF.L.U64.HI R0, R9, 0x2, R0 ;  /* 0x0000000209008819 */ /* 0x000fe40000010200 */
[----:B-1----:R-:W-:-:S02]  /*07e0*/  @P1 IADD3 R10, P4, PT, R17, R12, RZ ;  /* 0x0000000c110a1210 */ /* 0x002fc40007f9e0ff */
[----:B------:R-:W4:Y:S02]  /*07f0*/  @P1 LDG.E R9, desc[UR6][R14.64] ;  /* 0x000000060e091981 */ /* 0x000f24000c1e1900 */
[----:B------:R-:W-:Y:S02]  /*0800*/  @P1 IADD3.X R11, PT, PT, R16, R13, RZ, P4, !PT ;  /* 0x0000000d100b1210 */ /* 0x000fe400027fe4ff */
[----:B------:R-:W5:Y:S01]  /*0810*/  @P1 LDG.E R13, desc[UR6][R14.64+0x4] ;  /* 0x000004060e0d1981 */ /* 0x000f62000c1e1900 */
[----:B--2---:R-:W-:-:S03]  /*0820*/  @!P0 IADD3 R4, P3, PT, R7, R4, RZ ;  /* 0x0000000407048210 */ /* 0x004fc60007f7e0ff */
[----:B------:R-:W4:Y:S02]  /*0830*/  @P1 LDG.E R12, desc[UR6][R10.64] ;  /* 0x000000060a0c1981 */ /* 0x000f24000c1e1900 */
[----:B------:R-:W-:Y:S02]  /*0840*/  @!P0 IMAD.X R5, R0, 0x1, R5, P3 ;  /* 0x0000000100058824 */ /* 0x000fe400018e0605 */
[----:B------:R-:W5:Y:S01]  /*0850*/  @P1 LDG.E R16, desc[UR6][R10.64+0x4] ;  /* 0x000004060a101981 */ /* 0x000f62000c1e1900 */
[----:B---3--:R-:W-:-:S03]  /*0860*/  @!P0 IADD3 R2, P2, PT, R7, R2, RZ ;  /* 0x0000000207028210 */ /* 0x008fc60007f5e0ff */
[----:B------:R-:W2:Y:S01]  /*0870*/  @!P0 LDG.E R5, desc[UR6][R4.64] ;  /* 0x0000000604058981 */ /* 0x000ea2000c1e1900 */
[----:B------:R-:W-:-:S05]  /*0880*/  @!P0 IADD3.X R3, PT, PT, R0, R3, RZ, P2, !PT ;  /* 0x0000000300038210 */ /* 0x000fca00017fe4ff */
[----:B------:R-:W2:Y:S01]  /*0890*/  @!P0 LDG.E R2, desc[UR6][R2.64] ;  /* 0x0000000602028981 */ /* 0x000ea2000c1e1900 */
[----:B----4-:R-:W-:Y:S01]  /*08a0*/  @P1 FADD R9, R9, -R12 ;  /* 0x8000000c09091221 */ /* 0x010fe20000000000 */
[----:B-----5:R-:W-:-:S03]  /*08b0*/  @P1 FADD R16, R13, -R16 ;  /* 0x800000100d101221 */ /* 0x020fc60000000000 */
[----:B------:R-:W-:-:S04]  /*08c0*/  @P1 FFMA R9, R9, R9, R8 ;  /* 0x0000000909091223 */ /* 0x000fc80000000008 */
[----:B------:R-:W-:Y:S01]  /*08d0*/  @P1 FFMA R8, R16, R16, R9 ;  /* 0x0000001010081223 */ /* 0x000fe20000000009 */
[----:B--2---:R-:W-:-:S04]  /*08e0*/  @!P0 FADD R7, R2, -R5 ;  /* 0x8000000502078221 */ /* 0x004fc80000000000 */
[----:B------:R-:W-:-:S07]  /*08f0*/  @!P0 FFMA R8, R7, R7, R8 ;  /* 0x0000000707088223 */ /* 0x000fce0000000008 */
.L_x_1:
[----:B------:R-:W-:Y:S01]  /*0900*/  IADD3 R0, PT, PT, R8, -0xd000000, RZ ;  /* 0xf300000008007810 */ /* 0x000fe20007ffe0ff */
[----:B------:R0:W1:Y:S01]  /*0910*/  MUFU.RSQ R5, R8 ;  /* 0x0000000800057308 */ /* 0x0000620000001400 */
[----:B------:R-:W-:Y:S02]  /*0920*/  BSSY.RECONVERGENT B0, `(.L_x_5) ;  /* 0x000000c000007945 */ /* 0x000fe40003800200 */
[----:B------:R-:W-:-:S13]  /*0930*/  ISETP.GT.U32.AND P0, PT, R0, 0x727fffff, PT ;  /* 0x727fffff0000780c */ /* 0x000fda0003f04070 */
[----:B0-----:R-:W-:Y:S05]  /*0940*/  @!P0 BRA `(.L_x_6) ;  /* 0x0000000000148947 */ /* 0x001fea0003800000 */
[----:B------:R-:W-:Y:S01]  /*0950*/  IMAD.MOV.U32 R0, RZ, RZ, R8 ;  /* 0x000000ffff007224 */ /* 0x000fe200078e0008 */
[----:B------:R-:W-:-:S07]  /*0960*/  MOV R8, 0x980 ;  /* 0x0000098000087802 */ /* 0x000fce0000000f00 */
[----:B-1----:R-:W-:Y:S05]  /*0970*/  CALL.REL.NOINC `($__internal_0_$__cuda_sm20_sqrt_rn_f32_slowpath) ;  /* 0x0000000000887944 */ /* 0x002fea0003c00000 */
[----:B------:R-:W-:Y:S01]  /*0980*/  MOV R3, R0 ;  /* 0x0000000000037202 */ /* 0x000fe20000000f00 */
[----:B------:R-:W-:Y:S06]  /*0990*/  BRA `(.L_x_7) ;  /* 0x0000000000107947 */ /* 0x000fec0003800000 */
.L_x_6:
[C---:B-1----:R-:W-:Y:S01]  /*09a0*/  FMUL.FTZ R3, R5.reuse, R8 ;  /* 0x0000000805037220 */ /* 0x042fe20000410000 */
[----:B------:R-:W-:-:S03]  /*09b0*/  FMUL.FTZ R0, R5, 0.5 ;  /* 0x3f00000005007820 */ /* 0x000fc60000410000 */
[----:B------:R-:W-:-:S04]  /*09c0*/  FFMA R8, -R3, R3, R8 ;  /* 0x0000000303087223 */ /* 0x000fc80000000108 */
[----:B------:R-:W-:-:S07]  /*09d0*/  FFMA R3, R8, R0, R3 ;  /* 0x0000000008037223 */ /* 0x000fce0000000003 */
.L_x_7:
[----:B------:R-:W-:Y:S05]  /*09e0*/  BSYNC.RECONVERGENT B0 ;  /* 0x0000000000007941 */ /* 0x000fea0003800200 */
.L_x_5:
[----:B------:R-:W0:Y:S01]  /*09f0*/  S2R R5, SR_CgaCtaId ;  /* 0x0000000000057919 */ /* 0x000e220000008800 */
[----:B------:R-:W-:-:S04]  /*0a00*/  MOV R0, 0x400 ;  /* 0x0000040000007802 */ /* 0x000fc80000000f00 */
[----:B0-----:R-:W-:-:S05]  /*0a10*/  LEA R0, R5, R0, 0x18 ;  /* 0x0000000005007211 */ /* 0x001fca00078ec0ff */
[----:B------:R0:W1:Y:S02]  /*0a20*/  LDS R4, [R0] ;  /* 0x0000000000047984 */ /* 0x0000640000000800 */
.L_x_8:
[C---:B-1----:R-:W-:Y:S01]  /*0a30*/  FMNMX R5, R4.reuse, R3, !PT ;  /* 0x0000000304057209 */ /* 0x042fe20007800000 */
[----:B------:R-:W-:Y:S05]  /*0a40*/  YIELD ;  /* 0x0000000000007946 */ /* 0x000fea0003800000 */
[----:B------:R-:W1:Y:S02]  /*0a50*/  ATOMS.CAS R5, [R0], R4, R5 ;  /* 0x000000040005738d */ /* 0x000e640000000005 */
[----:B-1----:R-:W-:Y:S01]  /*0a60*/  ISETP.NE.AND P0, PT, R4, R5, PT ;  /* 0x000000050400720c */ /* 0x002fe20003f05270 */
[----:B------:R-:W-:-:S12]  /*0a70*/  IMAD.MOV.U32 R4, RZ, RZ, R5 ;  /* 0x000000ffff047224 */ /* 0x000fd800078e0005 */
[----:B------:R-:W-:Y:S05]  /*0a80*/  @P0 BRA `(.L_x_8) ;  /* 0xfffffffc00e80947 */ /* 0x000fea000383ffff */
.L_x_0:
[----:B------:R-:W-:Y:S05]  /*0a90*/  WARPSYNC.ALL ;  /* 0x0000000000007948 */ /* 0x000fea0003800000 */
[----:B------:R-:W-:Y:S01]  /*0aa0*/  BAR.SYNC.DEFER_BLOCKING 0x0 ;  /* 0x0000000000007b1d */ /* 0x000fe20000010000 */
[----:B------:R-:W-:-:S13]  /*0ab0*/  ISETP.NE.AND P0, PT, R6, RZ, PT ;  /* 0x000000ff0600720c */ /* 0x000fda0003f05270 */
[----:B------:R-:W-:Y:S05]  /*0ac0*/  @P0 EXIT ;  /* 0x000000000000094d */ /* 0x000fea0003800000 */
[----:B------:R-:W1:Y:S02]  /*0ad0*/  LDC.64 R2, c[0x0][0x398] ;  /* 0x0000e600ff027b82 */ /* 0x000e640000000a00 */
[----:B-1----:R1:W5:Y:S06]  /*0ae0*/  LDG.E R6, desc[UR6][R2.64] ;  /* 0x0000000602067981 */ /* 0x00236c000c1e1900 */
[----:B------:R-:W2:Y:S01]  /*0af0*/  S2UR UR5, SR_CgaCtaId ;  /* 0x00000000000579c3 */ /* 0x000ea20000008800 */
[----:B------:R-:W-:Y:S02]  /*0b00*/  UMOV UR4, 0x400 ;  /* 0x0000040000047882 */ /* 0x000fe40000000000 */
[----:B--2---:R-:W-:-:S09]  /*0b10*/  ULEA UR4, UR5, UR4, 0x18 ;  /* 0x0000000405047291 */ /* 0x004fd2000f8ec0ff */
[----:B-1----:R-:W2:Y:S03]  /*0b20*/  LDS R5, [UR4] ;  /* 0x00000004ff057984 */ /* 0x002ea60008000800 */
.L_x_9:
[----:B--2--5:R-:W-:Y:S01]  /*0b30*/  FMNMX R7, R5, R6, !PT ;  /* 0x0000000605077209 */ /* 0x024fe20007800000 */
[----:B------:R-:W-:Y:S05]  /*0b40*/  YIELD ;  /* 0x0000000000007946 */ /* 0x000fea0003800000 */
[----:B------:R-:W2:Y:S02]  /*0b50*/  ATOMG.E.CAS.STRONG.GPU PT, R7, [R2], R6, R7 ;  /* 0x00000006020773a9 */ /* 0x000ea400001ee107 */
[-C--:B--2---:R-:W-:Y:S02]  /*0b60*/  ISETP.NE.AND P0, PT, R6, R7.reuse, PT ;  /* 0x000000070600720c */ /* 0x084fe40003f05270 */
[----:B------:R-:W-:-:S11]  /*0b70*/  MOV R6, R7 ;  /* 0x0000000700067202 */ /* 0x000fd60000000f00 */
[----:B------:R-:W-:Y:S05]  /*0b80*/  @P0 BRA `(.L_x_9) ;  /* 0xfffffffc00e80947 */ /* 0x000fea000383ffff */
[----:B------:R-:W-:Y:S05]  /*0b90*/  EXIT ;  /* 0x000000000000794d */ /* 0x000fea0003800000 */
        .weak           $__internal_0_$__cuda_sm20_sqrt_rn_f32_slowpath
        .type           $__internal_0_$__cuda_sm20_sqrt_rn_f32_slowpath,@function
        .size           $__internal_0_$__cuda_sm20_sqrt_rn_f32_slowpath,(.L_x_76 - $__internal_0_$__cuda_sm20_sqrt_rn_f32_slowpath)
$__internal_0_$__cuda_sm20_sqrt_rn_f32_slowpath:
[----:B------:R-:W-:-:S13]  /*0ba0*/  LOP3.LUT P0, RZ, R0, 0x7fffffff, RZ, 0xc0, !PT ;  /* 0x7fffffff00ff7812 */ /* 0x000fda000780c0ff */
[----:B------:R-:W-:Y:S01]  /*0bb0*/  @!P0 IMAD.MOV.U32 R2, RZ, RZ, R0 ;  /* 0x000000ffff028224 */ /* 0x000fe200078e0000 */
[----:B------:R-:W-:Y:S06]  /*0bc0*/  @!P0 BRA `(.L_x_10) ;  /* 0x0000000000408947 */ /* 0x000fec0003800000 */
[----:B------:R-:W-:-:S13]  /*0bd0*/  FSETP.GEU.FTZ.AND P0, PT, R0, RZ, PT ;  /* 0x000000ff0000720b */ /* 0x000fda0003f1e000 */
[----:B------:R-:W-:Y:S01]  /*0be0*/  @!P0 MOV R2, 0x7fffffff ;  /* 0x7fffffff00028802 */ /* 0x000fe20000000f00 */
[----:B------:R-:W-:Y:S06]  /*0bf0*/  @!P0 BRA `(.L_x_10) ;  /* 0x0000000000348947 */ /* 0x000fec0003800000 */
[----:B------:R-:W-:-:S13]  /*0c00*/  FSETP.GTU.FTZ.AND P0, PT, |R0|, +INF , PT ;  /* 0x7f8000000000780b */ /* 0x000fda0003f1c200 */
[----:B------:R-:W-:Y:S01]  /*0c10*/  @P0 FADD.FTZ R2, R0, 1 ;  /* 0x3f80000000020421 */ /* 0x000fe20000010000 */
[----:B------:R-:W-:Y:S06]  /*0c20*/  @P0 BRA `(.L_x_10) ;  /* 0x0000000000280947 */ /* 0x000fec0003800000 */
[----:B------:R-:W-:-:S13]  /*0c30*/  FSETP.NEU.FTZ.AND P0, PT, |R0|, +INF , PT ;  /* 0x7f8000000000780b */ /* 0x000fda0003f1d200 */
[----:B------:R-:W-:-:S04]  /*0c40*/  @P0 FFMA R3, R0, 1.84467440737095516160e+19, RZ ;  /* 0x5f80000000030823 */ /* 0x000fc800000000ff */
[----:B------:R-:W0:Y:S02]  /*0c50*/  @P0 MUFU.RSQ R2, R3 ;  /* 0x0000000300020308 */ /* 0x000e240000001400 */
[----:B0-----:R-:W-:Y:S01]  /*0c60*/  @P0 FMUL.FTZ R4, R3, R2 ;  /* 0x0000000203040220 */ /* 0x001fe20000410000 */
[----:B------:R-:W-:Y:S01]  /*0c70*/  @P0 FMUL.FTZ R7, R2, 0.5 ;  /* 0x3f00000002070820 */ /* 0x000fe20000410000 */
[----:B------:R-:W-:Y:S02]  /*0c80*/  @!P0 IMAD.MOV.U32 R2, RZ, RZ, R0 ;  /* 0x000000ffff028224 */ /* 0x000fe400078e0000 */
[----:B------:R-:W-:-:S04]  /*0c90*/  @P0 FADD.FTZ R5, -R4, -RZ ;  /* 0x800000ff04050221 */ /* 0x000fc80000010100 */
[----:B------:R-:W-:-:S04]  /*0ca0*/  @P0 FFMA R5, R4, R5, R3 ;  /* 0x0000000504050223 */ /* 0x000fc80000000003 */
[----:B------:R-:W-:-:S04]  /*0cb0*/  @P0 FFMA R5, R5, R7, R4 ;  /* 0x0000000705050223 */ /* 0x000fc80000000004 */
[----:B------:R-:W-:-:S07]  /*0cc0*/  @P0 FMUL.FTZ R2, R5, 2.3283064365386962891e-10 ;  /* 0x2f80000005020820 */ /* 0x000fce0000410000 */
.L_x_10:
[----:B------:R-:W-:Y:S01]  /*0cd0*/  HFMA2 R3, -RZ, RZ, 0, 0 ;  /* 0x00000000ff037431 */ /* 0x000fe200000001ff */
[----:B------:R-:W-:Y:S01]  /*0ce0*/  MOV R0, R2 ;  /* 0x0000000200007202 */ /* 0x000fe20000000f00 */
[----:B------:R-:W-:-:S04]  /*0cf0*/  IMAD.MOV.U32 R2, RZ, RZ, R8 ;  /* 0x000000ffff027224 */ /* 0x000fc800078e0008 */
[----:B------:R-:W-:Y:S05]  /*0d00*/  RET.REL.NODEC R2 `(_Z13kmeansMaxDistPfS_PiS_ii) ;  /* 0xfffffff002bc7950 */ /* 0x000fea0003c3ffff */
.L_x_11:
[----:B------:R-:W-:-:S00]  /*0d10*/  BRA `(.L_x_11) ;  /* 0xfffffffc00fc7947 */ /* 0x000fc0000383ffff */
[----:B------:R-:W-:-:S00]  /*0d20*/  NOP ;  /* 0x0000000000007918 */ /* 0x000fc00000000000 */
        /* <DEDUP_REMOVED lines=13> */
.L_x_76:


//--------------------- .text._Z18kmeansCentroidsDivPfPiii --------------------------
	.section	.text._Z18kmeansCentroidsDivPfPiii,"ax",@progbits
	.align	128
        .global         _Z18kmeansCentroidsDivPfPiii
        .type           _Z18kmeansCentroidsDivPfPiii,@function
        .size           _Z18kmeansCentroidsDivPfPiii,(.L_x_77 - _Z18kmeansCentroidsDivPfPiii)
        .other          _Z18kmeansCentroidsDivPfPiii,@"STO_CUDA_ENTRY STV_DEFAULT"
_Z18kmeansCentroidsDivPfPiii:
.text._Z18kmeansCentroidsDivPfPiii:
[----:B------:R-:W-:Y:S01]  /*0000*/  LDC R1, c[0x0][0x37c] ;  /* 0x0000df00ff017b82 */ /* 0x000fe20000000800 */
[----:B------:R-:W0:Y:S07]  /*0010*/  S2R R7, SR_TID.X ;  /* 0x0000000000077919 */ /* 0x000e2e0000002100 */
[----:B------:R-:W0:Y:S01]  /*0020*/  S2UR UR6, SR_CTAID.X ;  /* 0x00000000000679c3 */ /* 0x000e220000002500 */
[----:B------:R-:W1:Y:S07]  /*0030*/  LDCU.64 UR4, c[0x0][0x390] ;  /* 0x00007200ff0477ac */ /* 0x000e6e0008000a00 */
[----:B------:R-:W0:Y:S01]  /*0040*/  LDC R2, c[0x0][0x360] ;  /* 0x0000d800ff027b82 */ /* 0x000e220000000800 */
[----:B------:R-:W2:Y:S01]  /*0050*/  LDCU UR7, c[0x0][0x370] ;  /* 0x00006e00ff0777ac */ /* 0x000ea20008000800 */
[----:B-1----:R-:W-:Y:S01]  /*0060*/  UIMAD UR4, UR5, UR4, URZ ;  /* 0x00000004050472a4 */ /* 0x002fe2000f8e02ff */
[----:B0-----:R-:W-:-:S02]  /*0070*/  IMAD R7, R2, UR6, R7 ;  /* 0x0000000602077c24 */ /* 0x001fc4000f8e0207 */
[----:B--2---:R-:W-:-:S03]  /*0080*/  IMAD R2, R2, UR7, RZ ;  /* 0x0000000702027c24 */ /* 0x004fc6000f8e02ff */
[----:B------:R-:W-:-:S13]  /*0090*/  ISETP.GE.AND P0, PT, R7, UR4, PT ;  /* 0x0000000407007c0c */ /* 0x000fda000bf06270 */
[----:B------:R-:W-:Y:S05]  /*00a0*/  @P0 EXIT ;  /* 0x000000000000094d */ /* 0x000fea0003800000 */
[----:B------:R-:W0:Y:S01]  /*00b0*/  I2F.U32.RP R6, R2 ;  /* 0x0000000200067306 */ /* 0x000e220000209000 */
[C---:B------:R-:W-:Y:S01]  /*00c0*/  IMAD.IADD R0, R2.reuse, 0x1, R7 ;  /* 0x0000000102007824 */ /* 0x040fe200078e0207 */
[----:B------:R-:W-:Y:S01]  /*00d0*/  ISETP.NE.U32.AND P2, PT, R2, RZ, PT ;  /* 0x000000ff0200720c */ /* 0x000fe20003f45070 */
[----:B------:R-:W-:Y:S01]  /*00e0*/  IMAD.MOV R9, RZ, RZ, -R2 ;  /* 0x000000ffff097224 */ /* 0x000fe200078e0a02 */
[----:B------:R-:W1:Y:S01]  /*00f0*/  LDCU.64 UR6, c[0x0][0x358] ;  /* 0x00006b00ff0677ac */ /* 0x000e620008000a00 */
[----:B------:R-:W-:Y:S01]  /*0100*/  BSSY.RECONVERGENT B0, `(.L_x_12) ;  /* 0x000004c000007945 */ /* 0x000fe20003800200 */
[C---:B------:R-:W-:Y:S02]  /*0110*/  ISETP.GE.AND P0, PT, R0.reuse, UR4, PT ;  /* 0x0000000400007c0c */ /* 0x040fe4000bf06270 */
[----:B------:R-:W-:Y:S02]  /*0120*/  VIMNMX R3, PT, PT, R0, UR4, !PT ;  /* 0x0000000400037c48 */ /* 0x000fe4000ffe0100 */
[----:B------:R-:W-:-:S04]  /*0130*/  SEL R8, RZ, 0x1, P0 ;  /* 0x00000001ff087807 */ /* 0x000fc80000000000 */
[----:B------:R-:W-:Y:S01]  /*0140*/  IADD3 R3, PT, PT, R3, -R0, -R8 ;  /* 0x8000000003037210 */ /* 0x000fe20007ffe808 */
[----:B0-----:R-:W0:Y:S02]  /*0150*/  MUFU.RCP R6, R6 ;  /* 0x0000000600067308 */ /* 0x001e240000001000 */
[----:B0-----:R-:W-:-:S06]  /*0160*/  VIADD R4, R6, 0xffffffe ;  /* 0x0ffffffe06047836 */ /* 0x001fcc0000000000 */
[----:B------:R0:W2:Y:S02]  /*0170*/  F2I.FTZ.U32.TRUNC.NTZ R5, R4 ;  /* 0x0000000400057305 */ /* 0x0000a4000021f000 */
[----:B0-----:R-:W-:Y:S02]  /*0180*/  HFMA2 R4, -RZ, RZ, 0, 0 ;  /* 0x00000000ff047431 */ /* 0x001fe400000001ff */
[----:B--2---:R-:W-:-:S04]  /*0190*/  IMAD R9, R9, R5, RZ ;  /* 0x0000000509097224 */ /* 0x004fc800078e02ff */
[----:B------:R-:W-:-:S06]  /*01a0*/  IMAD.HI.U32 R6, R5, R9, R4 ;  /* 0x0000000905067227 */ /* 0x000fcc00078e0004 */
[----:B------:R-:W-:-:S04]  /*01b0*/  IMAD.HI.U32 R5, R6, R3, RZ ;  /* 0x0000000306057227 */ /* 0x000fc800078e00ff */
[----:B------:R-:W-:-:S04]  /*01c0*/  IMAD.MOV R0, RZ, RZ, -R5 ;  /* 0x000000ffff007224 */ /* 0x000fc800078e0a05 */
[----:B------:R-:W-:-:S05]  /*01d0*/  IMAD R3, R2, R0, R3 ;  /* 0x0000000002037224 */ /* 0x000fca00078e0203 */
[----:B------:R-:W-:-:S13]  /*01e0*/  ISETP.GE.U32.AND P0, PT, R3, R2, PT ;  /* 0x000000020300720c */ /* 0x000fda0003f06070 */
[----:B------:R-:W-:Y:S02]  /*01f0*/  @P0 IMAD.IADD R3, R3, 0x1, -R2 ;  /* 0x0000000103030824 */ /* 0x000fe400078e0a02 */
[----:B------:R-:W-:-:S03]  /*0200*/  @P0 VIADD R5, R5, 0x1 ;  /* 0x0000000105050836 */ /* 0x000fc60000000000 */
[----:B------:R-:W-:-:S13]  /*0210*/  ISETP.GE.U32.AND P1, PT, R3, R2, PT ;  /* 0x000000020300720c */ /* 0x000fda0003f26070 */
[----:B------:R-:W-:Y:S02]  /*0220*/  @P1 IADD3 R5, PT, PT, R5, 0x1, RZ ;  /* 0x0000000105051810 */ /* 0x000fe40007ffe0ff */
[----:B------:R-:W-:-:S05]  /*0230*/  @!P2 LOP3.LUT R5, RZ, R2, RZ, 0x33, !PT ;  /* 0x00000002ff05a212 */ /* 0x000fca00078e33ff */
[----:B------:R-:W-:-:S05]  /*0240*/  IMAD.IADD R8, R8, 0x1, R5 ;  /* 0x0000000108087824 */ /* 0x000fca00078e0205 */
[----:B------:R-:W-:-:S04]  /*0250*/  LOP3.LUT R0, R8, 0x3, RZ, 0xc0, !PT ;  /* 0x0000000308007812 */ /* 0x000fc800078ec0ff */
[----:B------:R-:W-:-:S13]  /*0260*/  ISETP.NE.AND P0, PT, R0, 0x3, PT ;  /* 0x000000030000780c */ /* 0x000fda0003f05270 */
[----:B-1----:R-:W-:Y:S05]  /*0270*/  @!P0 BRA `(.L_x_13) ;  /* 0x0000000000d08947 */ /* 0x002fea0003800000 */
[----:B------:R-:W0:Y:S01]  /*0280*/  LDC R20, c[0x0][0x390] ;  /* 0x0000e400ff147b82 */ /* 0x000e220000000800 */
[----:B------:R-:W-:-:S05]  /*0290*/  VIADD R0, R8, 0x1 ;  /* 0x0000000108007836 */ /* 0x000fca0000000000 */
[----:B------:R-:W-:Y:S02]  /*02a0*/  LOP3.LUT R0, R0, 0x3, RZ, 0xc0, !PT ;  /* 0x0000000300007812 */ /* 0x000fe400078ec0ff */
[----:B------:R-:W1:Y:S03]  /*02b0*/  LDC.64 R16, c[0x0][0x388] ;  /* 0x0000e200ff107b82 */ /* 0x000e660000000a00 */
[----:B------:R-:W-:-:S05]  /*02c0*/  IMAD.MOV R19, RZ, RZ, -R0 ;  /* 0x000000ffff137224 */ /* 0x000fca00078e0a00 */
[----:B------:R-:W2:Y:S02]  /*02d0*/  LDC.64 R14, c[0x0][0x380] ;  /* 0x0000e000ff0e7b82 */ /* 0x000ea40000000a00 */
.L_x_16:
[----:B0-----:R-:W-:-:S04]  /*02e0*/  IABS R3, R20 ;  /* 0x0000001400037213 */ /* 0x001fc80000000000 */
[----:B---3--:R-:W0:Y:S08]  /*02f0*/  I2F.RP R0, R3 ;  /* 0x0000000300007306 */ /* 0x008e300000209400 */
[----:B0-----:R-:W0:Y:S02]  /*0300*/  MUFU.RCP R0, R0 ;  /* 0x0000000000007308 */ /* 0x001e240000001000 */
[----:B0-----:R-:W-:-:S06]  /*0310*/  IADD3 R4, PT, PT, R0, 0xffffffe, RZ ;  /* 0x0ffffffe00047810 */ /* 0x001fcc0007ffe0ff */
[----:B------:R0:W3:Y:S02]  /*0320*/  F2I.FTZ.U32.TRUNC.NTZ R5, R4 ;  /* 0x0000000400057305 */ /* 0x0000e4000021f000 */
[----:B0-----:R-:W-:Y:S02]  /*0330*/  IMAD.MOV.U32 R4, RZ, RZ, RZ ;  /* 0x000000ffff047224 */ /* 0x001fe400078e00ff */
[----:B---3--:R-:W-:-:S04]  /*0340*/  IMAD.MOV R6, RZ, RZ, -R5 ;  /* 0x000000ffff067224 */ /* 0x008fc800078e0a05 */
[----:B------:R-:W-:Y:S01]  /*0350*/  IMAD R9, R6, R3, RZ ;  /* 0x0000000306097224 */ /* 0x000fe200078e02ff */
[----:B------:R-:W-:-:S03]  /*0360*/  IABS R6, R7 ;  /* 0x0000000700067213 */ /* 0x000fc60000000000 */
[----:B------:R-:W-:-:S06]  /*0370*/  IMAD.HI.U32 R5, R5, R9, R4 ;  /* 0x0000000905057227 */ /* 0x000fcc00078e0004 */
[----:B------:R-:W-:-:S04]  /*0380*/  IMAD.HI.U32 R5, R5, R6, RZ ;  /* 0x0000000605057227 */ /* 0x000fc800078e00ff */
[----:B------:R-:W-:-:S04]  /*0390*/  IMAD.MOV R0, RZ, RZ, -R5 ;  /* 0x000000ffff007224 */ /* 0x000fc800078e0a05 */
[----:B------:R-:W-:-:S05]  /*03a0*/  IMAD R0, R3, R0, R6 ;  /* 0x0000000003007224 */ /* 0x000fca00078e0206 */
[----:B------:R-:W-:-:S13]  /*03b0*/  ISETP.GT.U32.AND P1, PT, R3, R0, PT ;  /* 0x000000000300720c */ /* 0x000fda0003f24070 */
[-C--:B------:R-:W-:Y:S01]  /*03c0*/  @!P1 IADD3 R0, PT, PT, R0, -R3.reuse, RZ ;  /* 0x8000000300009210 */ /* 0x080fe20007ffe0ff */
[----:B------:R-:W-:Y:S01]  /*03d0*/  @!P1 VIADD R5, R5, 0x1 ;  /* 0x0000000105059836 */ /* 0x000fe20000000000 */
[----:B------:R-:W-:Y:S02]  /*03e0*/  ISETP.NE.AND P1, PT, R20, RZ, PT ;  /* 0x000000ff1400720c */ /* 0x000fe40003f25270 */
[----:B------:R-:W-:Y:S02]  /*03f0*/  ISETP.GE.U32.AND P0, PT, R0, R3, PT ;  /* 0x000000030000720c */ /* 0x000fe40003f06070 */
[----:B------:R-:W-:-:S04]  /*0400*/  LOP3.LUT R0, R7, R20, RZ, 0x3c, !PT ;  /* 0x0000001407007212 */ /* 0x000fc800078e3cff */
[----:B------:R-:W-:-:S07]  /*0410*/  ISETP.GE.AND P2, PT, R0, RZ, PT ;  /* 0x000000ff0000720c */ /* 0x000fce0003f46270 */
[----:B------:R-:W-:-:S06]  /*0420*/  @P0 VIADD R5, R5, 0x1 ;  /* 0x0000000105050836 */ /* 0x000fcc0000000000 */
[----:B------:R-:W-:Y:S01]  /*0430*/  @!P2 IMAD.MOV R5, RZ, RZ, -R5 ;  /* 0x000000ffff05a224 */ /* 0x000fe200078e0a05 */
[----:B------:R-:W-:-:S05]  /*0440*/  @!P1 LOP3.LUT R5, RZ, R20, RZ, 0x33, !PT ;  /* 0x00000014ff059212 */ /* 0x000fca00078e33ff */
[----:B-1----:R-:W-:-:S06]  /*0450*/  IMAD.WIDE R4, R5, 0x4, R16 ;  /* 0x0000000405047825 */ /* 0x002fcc00078e0210 */
[----:B------:R-:W3:Y:S01]  /*0460*/  LDG.E R4, desc[UR6][R4.64] ;  /* 0x0000000604047981 */ /* 0x000ee2000c1e1900 */
[----:B--2---:R-:W-:-:S05]  /*0470*/  IMAD.WIDE R10, R7, 0x4, R14 ;  /* 0x00000004070a7825 */ /* 0x004fca00078e020e */
[----:B------:R-:W2:Y:S01]  /*0480*/  LDG.E R3, desc[UR6][R10.64] ;  /* 0x000000060a037981 */ /* 0x000ea2000c1e1900 */
[----:B------:R-:W-:Y:S01]  /*0490*/  IADD3 R19, PT, PT, R19, 0x1, RZ ;  /* 0x0000000113137810 */ /* 0x000fe20007ffe0ff */
[----:B------:R-:W-:Y:S03]  /*04a0*/  BSSY.RECONVERGENT B1, `(.L_x_14) ;  /* 0x000000e000017945 */ /* 0x000fe60003800200 */
[----:B------:R-:W-:Y:S02]  /*04b0*/  ISETP.NE.AND P2, PT, R19, RZ, PT ;  /* 0x000000ff1300720c */ /* 0x000fe40003f45270 */
[----:B---3--:R-:W-:-:S04]  /*04c0*/  I2FP.F32.S32 R6, R4 ;  /* 0x0000000400067245 */ /* 0x008fc80000201400 */
[----:B------:R-:W0:Y:S08]  /*04d0*/  MUFU.RCP R0, R6 ;  /* 0x0000000600007308 */ /* 0x000e300000001000 */
[----:B--2---:R-:W1:Y:S01]  /*04e0*/  FCHK P0, R3, R6 ;  /* 0x0000000603007302 */ /* 0x004e620000000000 */
[----:B0-----:R-:W-:-:S04]  /*04f0*/  FFMA R9, -R6, R0, 1 ;  /* 0x3f80000006097423 */ /* 0x001fc80000000100 */
[----:B------:R-:W-:-:S04]  /*0500*/  FFMA R0, R0, R9, R0 ;  /* 0x0000000900007223 */ /* 0x000fc80000000000 */
[----:B------:R-:W-:-:S04]  /*0510*/  FFMA R9, R3, R0, RZ ;  /* 0x0000000003097223 */ /* 0x000fc800000000ff */
[----:B------:R-:W-:-:S04]  /*0520*/  FFMA R4, -R6, R9, R3 ;  /* 0x0000000906047223 */ /* 0x000fc80000000103 */
[----:B------:R-:W-:Y:S01]  /*0530*/  FFMA R0, R0, R4, R9 ;  /* 0x0000000400007223 */ /* 0x000fe20000000009 */
[----:B-1----:R-:W-:Y:S06]  /*0540*/  @!P0 BRA `(.L_x_15) ;  /* 0x00000000000c8947 */ /* 0x002fec0003800000 */
[----:B------:R-:W-:Y:S01]  /*0550*/  IMAD.MOV.U32 R0, RZ, RZ, R6 ;  /* 0x000000ffff007224 */ /* 0x000fe200078e0006 */
[----:B------:R-:W-:-:S07]  /*0560*/  MOV R4, 0x580 ;  /* 0x0000058000047802 */ /* 0x000fce0000000f00 */
[----:B------:R-:W-:Y:S05]  /*0570*/  CALL.REL.NOINC `($__internal_1_$__cuda_sm3x_div_rn_noftz_f32_slowpath) ;  /* 0x0000000800f47944 */ /* 0x000fea0003c00000 */
.L_x_15:
[----:B------:R-:W-:Y:S05]  /*0580*/  BSYNC.RECONVERGENT B1 ;  /* 0x0000000000017941 */ /* 0x000fea0003800200 */
.L_x_14:
[----:B------:R3:W-:Y:S01]  /*0590*/  STG.E desc[UR6][R10.64], R0 ;  /* 0x000000000a007986 */ /* 0x0007e2000c101906 */
[----:B------:R-:W-:Y:S01]  /*05a0*/  IMAD.IADD R7, R2, 0x1, R7 ;  /* 0x0000000102077824 */ /* 0x000fe200078e0207 */
[----:B------:R-:W-:Y:S06]  /*05b0*/  @P2 BRA `(.L_x_16) ;  /* 0xfffffffc00482947 */ /* 0x000fec000383ffff */
.L_x_13:
[----:B------:R-:W-:Y:S05]  /*05c0*/  BSYNC.RECONVERGENT B0 ;  /* 0x0000000000007941 */ /* 0x000fea0003800200 */
.L_x_12:
[----:B------:R-:W0:Y:S01]  /*05d0*/  LDC R20, c[0x0][0x390] ;  /* 0x0000e400ff147b82 */ /* 0x000e220000000800 */
[----:B------:R-:W-:-:S07]  /*05e0*/  ISETP.GE.U32.AND P0, PT, R8, 0x3, PT ;  /* 0x000000030800780c */ /* 0x000fce0003f06070 */
[----:B------:R-:W1:Y:S08]  /*05f0*/  LDC.64 R14, c[0x0][0x388] ;  /* 0x0000e200ff0e7b82 */ /* 0x000e700000000a00 */
[----:B---3--:R-:W2:Y:S01]  /*0600*/  LDC.64 R10, c[0x0][0x380] ;  /* 0x0000e000ff0a7b82 */ /* 0x008ea20000000a00 */
[----:B------:R-:W-:Y:S05]  /*0610*/  @!P0 EXIT ;  /* 0x000000000000894d */ /* 0x000fea0003800000 */
.L_x_25:
[----:B0-----:R-:W-:Y:S01]  /*0620*/  IABS R6, R20 ;  /* 0x0000001400067213 */ /* 0x001fe20000000000 */
[----:B------:R-:W-:Y:S01]  /*0630*/  IMAD.MOV.U32 R4, RZ, RZ, RZ ;  /* 0x000000ffff047224 */ /* 0x000fe200078e00ff */
[----:B------:R-:W-:Y:S02]  /*0640*/  IABS R9, R7 ;  /* 0x0000000700097213 */ /* 0x000fe40000000000 */
[----:B------:R-:W0:Y:S08]  /*0650*/  I2F.RP R8, R6 ;  /* 0x0000000600087306 */ /* 0x000e300000209400 */
[----:B0-----:R-:W0:Y:S02]  /*0660*/  MUFU.RCP R8, R8 ;  /* 0x0000000800087308 */ /* 0x001e240000001000 */
[----:B0-----:R-:W-:-:S06]  /*0670*/  VIADD R5, R8, 0xffffffe ;  /* 0x0ffffffe08057836 */ /* 0x001fcc0000000000 */
[----:B------:R-:W0:Y:S02]  /*0680*/  F2I.FTZ.U32.TRUNC.NTZ R5, R5 ;  /* 0x0000000500057305 */ /* 0x000e24000021f000 */
[----:B0-----:R-:W-:-:S05]  /*0690*/  IADD3 R3, PT, PT, RZ, -R5, RZ ;  /* 0x80000005ff037210 */ /* 0x001fca0007ffe0ff */
[----:B------:R-:W-:-:S04]  /*06a0*/  IMAD R3, R3, R6, RZ ;  /* 0x0000000603037224 */ /* 0x000fc800078e02ff */
[----:B------:R-:W-:-:S04]  /*06b0*/  IMAD.HI.U32 R0, R5, R3, R4 ;  /* 0x0000000305007227 */ /* 0x000fc800078e0004 */
[----:B------:R-:W-:-:S04]  /*06c0*/  IMAD.MOV.U32 R3, RZ, RZ, R9 ;  /* 0x000000ffff037224 */ /* 0x000fc800078e0009 */
        /* <DEDUP_REMOVED lines=17> */
[----:B------:R-:W-:Y:S01]  /*07e0*/  BSSY.RECONVERGENT B0, `(.L_x_17) ;  /* 0x000000d000007945 */ /* 0x000fe20003800200 */
        /* <DEDUP_REMOVED lines=9> */
[----:B------:R-:W-:Y:S02]  /*0880*/  MOV R0, R8 ;  /* 0x0000000800007202 */ /* 0x000fe40000000f00 */
[----:B------:R-:W-:-:S07]  /*0890*/  MOV R4, 0x8b0 ;  /* 0x000008b000047802 */ /* 0x000fce0000000f00 */
[----:B------:R-:W-:Y:S05]  /*08a0*/  CALL.REL.NOINC `($__internal_1_$__cuda_sm3x_div_rn_noftz_f32_slowpath) ;  /* 0x0000000800287944 */ /* 0x000fea0003c00000 */
.L_x_18:
[----:B------:R-:W-:Y:S05]  /*08b0*/  BSYNC.RECONVERGENT B0 ;  /* 0x0000000000007941 */ /* 0x000fea0003800200 */
.L_x_17:
[----:B------:R-:W-:Y:S01]  /*08c0*/  IABS R9, R20 ;  /* 0x0000001400097213 */ /* 0x000fe20000000000 */
[----:B------:R-:W-:Y:S01]  /*08d0*/  IMAD.IADD R7, R2, 0x1, R7 ;  /* 0x0000000102077824 */ /* 0x000fe200078e0207 */
[----:B------:R0:W-:Y:S02]  /*08e0*/  STG.E desc[UR6][R16.64], R0 ;  /* 0x0000000010007986 */ /* 0x0001e4000c101906 */
[----:B------:R-:W1:Y:S02]  /*08f0*/  I2F.RP R3, R9 ;  /* 0x0000000900037306 */ /* 0x000e640000209400 */
[----:B------:R-:W-:-:S06]  /*0900*/  IABS R8, R7 ;  /* 0x0000000700087213 */ /* 0x000fcc0000000000 */
[----:B-1----:R-:W1:Y:S02]  /*0910*/  MUFU.RCP R3, R3 ;  /* 0x0000000300037308 */ /* 0x002e640000001000 */
[----:B-1----:R-:W-:-:S06]  /*0920*/  VIADD R6, R3, 0xffffffe ;  /* 0x0ffffffe03067836 */ /* 0x002fcc0000000000 */
[----:B------:R-:W1:Y:S02]  /*0930*/  F2I.FTZ.U32.TRUNC.NTZ R5, R6 ;  /* 0x0000000600057305 */ /* 0x000e64000021f000 */
[----:B-1----:R-:W-:-:S04]  /*0940*/  IMAD.MOV R4, RZ, RZ, -R5 ;  /* 0x000000ffff047224 */ /* 0x002fc800078e0a05 */
[----:B------:R-:W-:Y:S02]  /*0950*/  IMAD R13, R4, R9, RZ ;  /* 0x00000009040d7224 */ /* 0x000fe400078e02ff */
[----:B------:R-:W-:-:S05]  /*0960*/  HFMA2 R4, -RZ, RZ, 0, 0 ;  /* 0x00000000ff047431 */ /* 0x000fca00000001ff */
        /* <DEDUP_REMOVED lines=13> */
[----:B------:R-:W-:Y:S02]  /*0a40*/  @!P2 IADD3 R3, PT, PT, -R3, RZ, RZ ;  /* 0x000000ff0303a210 */ /* 0x000fe40007ffe1ff */
[----:B------:R-:W-:-:S05]  /*0a50*/  @!P1 LOP3.LUT R3, RZ, R20, RZ, 0x33, !PT ;  /* 0x00000014ff039212 */ /* 0x000fca00078e33ff */
[----:B------:R-:W-:-:S06]  /*0a60*/  IMAD.WIDE R4, R3, 0x4, R14 ;  /* 0x0000000403047825 */ /* 0x000fcc00078e020e */
[----:B------:R-:W2:Y:S01]  /*0a70*/  LDG.E R4, desc[UR6][R4.64] ;  /* 0x0000000604047981 */ /* 0x000ea2000c1e1900 */
[----:B------:R-:W-:-:S05]  /*0a80*/  IMAD.WIDE R22, R2, 0x4, R16 ;  /* 0x0000000402167825 */ /* 0x000fca00078e0210 */
[----:B------:R-:W3:Y:S01]  /*0a90*/  LDG.E R3, desc[UR6][R22.64] ;  /* 0x0000000616037981 */ /* 0x000ee2000c1e1900 */
[----:B------:R-:W-:Y:S01]  /*0aa0*/  BSSY.RECONVERGENT B0, `(.L_x_19) ;  /* 0x000000d000007945 */ /* 0x000fe20003800200 */
[----:B--2---:R-:W-:-:S04]  /*0ab0*/  I2FP.F32.S32 R12, R4 ;  /* 0x00000004000c7245 */ /* 0x004fc80000201400 */
[----:B------:R-:W1:Y:S08]  /*0ac0*/  MUFU.RCP R6, R12 ;  /* 0x0000000c00067308 */ /* 0x000e700000001000 */
[----:B---3--:R-:W2:Y:S01]  /*0ad0*/  FCHK P0, R3, R12 ;  /* 0x0000000c03007302 */ /* 0x008ea20000000000 */
[----:B-1----:R-:W-:-:S04]  /*0ae0*/  FFMA R9, -R12, R6, 1 ;  /* 0x3f8000000c097423 */ /* 0x002fc80000000106 */
[----:B------:R-:W-:-:S04]  /*0af0*/  FFMA R6, R6, R9, R6 ;  /* 0x0000000906067223 */ /* 0x000fc80000000006 */
[----:B------:R-:W-:-:S04]  /*0b00*/  FFMA R9, R3, R6, RZ ;  /* 0x0000000603097223 */ /* 0x000fc800000000ff */
[----:B------:R-:W-:-:S04]  /*0b10*/  FFMA R8, -R12, R9, R3 ;  /* 0x000000090c087223 */ /* 0x000fc80000000103 */
[----:B0-----:R-:W-:Y:S01]  /*0b20*/  FFMA R0, R6, R8, R9 ;  /* 0x0000000806007223 */ /* 0x001fe20000000009 */
[----:B--2---:R-:W-:Y:S06]  /*0b30*/  @!P0 BRA `(.L_x_20) ;  /* 0x00000000000c8947 */ /* 0x004fec0003800000 */
[----:B------:R-:W-:Y:S01]  /*0b40*/  IMAD.MOV.U32 R0, RZ, RZ, R12 ;  /* 0x000000ffff007224 */ /* 0x000fe200078e000c */
[----:B------:R-:W-:-:S07]  /*0b50*/  MOV R4, 0xb70 ;  /* 0x00000b7000047802 */ /* 0x000fce0000000f00 */
[----:B------:R-:W-:Y:S05]  /*0b60*/  CALL.REL.NOINC `($__internal_1_$__cuda_sm3x_div_rn_noftz_f32_slowpath) ;  /* 0x0000000400787944 */ /* 0x000fea0003c00000 */
.L_x_20:
[----:B------:R-:W-:Y:S05]  /*0b70*/  BSYNC.RECONVERGENT B0 ;  /* 0x0000000000007941 */ /* 0x000fea0003800200 */
.L_x_19:
        /* <DEDUP_REMOVED lines=8> */
[----:B-1----:R-:W-:-:S05]  /*0c00*/  IADD3 R4, PT, PT, RZ, -R5, RZ ;  /* 0x80000005ff047210 */ /* 0x002fca0007ffe0ff */
[----:B------:R-:W-:Y:S02]  /*0c10*/  IMAD R13, R4, R9, RZ ;  /* 0x00000009040d7224 */ /* 0x000fe400078e02ff */
[----:B------:R-:W-:-:S04]  /*0c20*/  IMAD.MOV.U32 R4, RZ, RZ, RZ ;  /* 0x000000ffff047224 */ /* 0x000fc800078e00ff */
[----:B------:R-:W-:Y:S01]  /*0c30*/  IMAD.HI.U32 R13, R5, R13, R4 ;  /* 0x0000000d050d7227 */ /* 0x000fe200078e0004 */
[----:B------:R-:W-:-:S05]  /*0c40*/  MOV R4, R8 ;  /* 0x0000000800047202 */ /* 0x000fca0000000f00 */
[----:B------:R-:W-:-:S04]  /*0c50*/  IMAD.HI.U32 R3, R13, R4, RZ ;  /* 0x000000040d037227 */ /* 0x000fc800078e00ff */
[----:B------:R-:W-:-:S04]  /*0c60*/  IMAD.MOV R5, RZ, RZ, -R3 ;  /* 0x000000ffff057224 */ /* 0x000fc800078e0a03 */
[----:B------:R-:W-:-:S05]  /*0c70*/  IMAD R4, R9, R5, R4 ;  /* 0x0000000509047224 */ /* 0x000fca00078e0204 */
[----:B------:R-:W-:-:S13]  /*0c80*/  ISETP.GT.U32.AND P1, PT, R9, R4, PT ;  /* 0x000000040900720c */ /* 0x000fda0003f24070 */
[----:B------:R-:W-:Y:S01]  /*0c90*/  @!P1 IMAD.IADD R4, R4, 0x1, -R9 ;  /* 0x0000000104049824 */ /* 0x000fe200078e0a09 */
[----:B------:R-:W-:Y:S02]  /*0ca0*/  @!P1 IADD3 R3, PT, PT, R3, 0x1, RZ ;  /* 0x0000000103039810 */ /* 0x000fe40007ffe0ff */
[----:B------:R-:W-:Y:S02]  /*0cb0*/  ISETP.NE.AND P1, PT, R20, RZ, PT ;  /* 0x000000ff1400720c */ /* 0x000fe40003f25270 */
[----:B------:R-:W-:Y:S02]  /*0cc0*/  ISETP.GE.U32.AND P0, PT, R4, R9, PT ;  /* 0x000000090400720c */ /* 0x000fe40003f06070 */
[----:B------:R-:W-:-:S04]  /*0cd0*/  LOP3.LUT R4, R7, R20, RZ, 0x3c, !PT ;  /* 0x0000001407047212 */ /* 0x000fc800078e3cff */
[----:B------:R-:W-:-:S07]  /*0ce0*/  ISETP.GE.AND P2, PT, R4, RZ, PT ;  /* 0x000000ff0400720c */ /* 0x000fce0003f46270 */
[----:B------:R-:W-:-:S06]  /*0cf0*/  @P0 VIADD R3, R3, 0x1 ;  /* 0x0000000103030836 */ /* 0x000fcc0000000000 */
[----:B------:R-:W-:Y:S01]  /*0d00*/  @!P2 IMAD.MOV R3, RZ, RZ, -R3 ;  /* 0x000000ffff03a224 */ /* 0x000fe200078e0a03 */
        /* <DEDUP_REMOVED lines=15> */
[----:B------:R-:W-:Y:S02]  /*0e00*/  MOV R0, R12 ;  /* 0x0000000c00007202 */ /* 0x000fe40000000f00 */
[----:B------:R-:W-:-:S07]  /*0e10*/  MOV R4, 0xe30 ;  /* 0x00000e3000047802 */ /* 0x000fce0000000f00 */
[----:B------:R-:W-:Y:S05]  /*0e20*/  CALL.REL.NOINC `($__internal_1_$__cuda_sm3x_div_rn_noftz_f32_slowpath) ;  /* 0x0000000000c87944 */ /* 0x000fea0003c00000 */
.L_x_22:
[----:B------:R-:W-:Y:S05]  /*0e30*/  BSYNC.RECONVERGENT B0 ;  /* 0x0000000000007941 */ /* 0x000fea0003800200 */
.L_x_21:
[----:B------:R-:W-:Y:S01]  /*0e40*/  IABS R9, R20 ;  /* 0x0000001400097213 */ /* 0x000fe20000000000 */
[----:B------:R0:W-:Y:S01]  /*0e50*/  STG.E desc[UR6][R16.64], R0 ;  /* 0x0000000010007986 */ /* 0x0001e2000c101906 */
[----:B------:R-:W-:Y:S02]  /*0e60*/  IADD3 R7, PT, PT, R2, R7, RZ ;  /* 0x0000000702077210 */ /* 0x000fe40007ffe0ff */
[----:B------:R-:W1:Y:S02]  /*0e70*/  I2F.RP R3, R9 ;  /* 0x0000000900037306 */ /* 0x000e640000209400 */
[----:B------:R-:W-:-:S06]  /*0e80*/  IABS R8, R7 ;  /* 0x0000000700087213 */ /* 0x000fcc0000000000 */
[----:B-1----:R-:W1:Y:S02]  /*0e90*/  MUFU.RCP R3, R3 ;  /* 0x0000000300037308 */ /* 0x002e640000001000 */
[----:B-1----:R-:W-:-:S06]  /*0ea0*/  VIADD R6, R3, 0xffffffe ;  /* 0x0ffffffe03067836 */ /* 0x002fcc0000000000 */
[----:B------:R-:W1:Y:S02]  /*0eb0*/  F2I.FTZ.U32.TRUNC.NTZ R5, R6 ;  /* 0x0000000600057305 */ /* 0x000e64000021f000 */
[----:B-1----:R-:W-:-:S04]  /*0ec0*/  IMAD.MOV R4, RZ, RZ, -R5 ;  /* 0x000000ffff047224 */ /* 0x002fc800078e0a05 */
[----:B------:R-:W-:Y:S02]  /*0ed0*/  IMAD R13, R4, R9, RZ ;  /* 0x00000009040d7224 */ /* 0x000fe400078e02ff */
[----:B------:R-:W-:-:S04]  /*0ee0*/  IMAD.MOV.U32 R4, RZ, RZ, RZ ;  /* 0x000000ffff047224 */ /* 0x000fc800078e00ff */
[----:B------:R-:W-:-:S04]  /*0ef0*/  IMAD.HI.U32 R13, R5, R13, R4 ;  /* 0x0000000d050d7227 */ /* 0x000fc800078e0004 */
[----:B------:R-:W-:-:S04]  /*0f00*/  IMAD.MOV.U32 R4, RZ, RZ, R8 ;  /* 0x000000ffff047224 */ /* 0x000fc800078e0008 */
[----:B------:R-:W-:-:S05]  /*0f10*/  IMAD.HI.U32 R3, R13, R4, RZ ;  /* 0x000000040d037227 */ /* 0x000fca00078e00ff */
[----:B------:R-:W-:-:S05]  /*0f20*/  IADD3 R5, PT, PT, -R3, RZ, RZ ;  /* 0x000000ff03057210 */ /* 0x000fca0007ffe1ff */
[----:B------:R-:W-:-:S05]  /*0f30*/  IMAD R4, R9, R5, R4 ;  /* 0x0000000509047224 */ /* 0x000fca00078e0204 */
[----:B------:R-:W-:-:S13]  /*0f40*/  ISETP.GT.U32.AND P1, PT, R9, R4, PT ;  /* 0x000000040900720c */ /* 0x000fda0003f24070 */
[----:B------:R-:W-:Y:S02]  /*0f50*/  @!P1 IMAD.IADD R4, R4, 0x1, -R9 ;  /* 0x0000000104049824 */ /* 0x000fe400078e0a09 */
[----:B------:R-:W-:Y:S01]  /*0f60*/  @!P1 VIADD R3, R3, 0x1 ;  /* 0x0000000103039836 */ /* 0x000fe20000000000 */
[----:B------:R-:W-:Y:S02]  /*0f70*/  ISETP.NE.AND P1, PT, R20, RZ, PT ;  /* 0x000000ff1400720c */ /* 0x000fe40003f25270 */
[----:B------:R-:W-:Y:S02]  /*0f80*/  ISETP.GE.U32.AND P0, PT, R4, R9, PT ;  /* 0x000000090400720c */ /* 0x000fe40003f06070 */
[----:B------:R-:W-:-:S04]  /*0f90*/  LOP3.LUT R4, R7, R20, RZ, 0x3c, !PT ;  /* 0x0000001407047212 */ /* 0x000fc800078e3cff */
[----:B------:R-:W-:-:S07]  /*0fa0*/  ISETP.GE.AND P2, PT, R4, RZ, PT ;  /* 0x000000ff0400720c */ /* 0x000fce0003f46270 */
[----:B------:R-:W-:-:S06]  /*0fb0*/  @P0 IADD3 R3, PT, PT, R3, 0x1, RZ ;  /* 0x0000000103030810 */ /* 0x000fcc0007ffe0ff */
        /* <DEDUP_REMOVED lines=19> */
.L_x_24:
[----:B------:R-:W-:Y:S05]  /*10f0*/  BSYNC.RECONVERGENT B0 ;  /* 0x0000000000007941 */ /* 0x000fea0003800200 */
.L_x_23:
[----:B------:R3:W-:Y:S01]  /*1100*/  STG.E desc[UR6][R22.64], R0 ;  /* 0x0000000016007986 */ /* 0x0007e2000c101906 */
[----:B------:R-:W-:-:S04]  /*1110*/  IADD3 R7, PT, PT, R2, R7, RZ ;  /* 0x0000000702077210 */ /* 0x000fc80007ffe0ff */
[----:B------:R-:W-:-:S13]  /*1120*/  ISETP.GE.AND P0, PT, R7, UR4, PT ;  /* 0x0000000407007c0c */ /* 0x000fda000bf06270 */
[----:B---3--:R-:W-:Y:S05]  /*1130*/  @!P0 BRA `(.L_x_25) ;  /* 0xfffffff400388947 */ /* 0x008fea000383ffff */
[----:B------:R-:W-:Y:S05]  /*1140*/  EXIT ;  /* 0x000000000000794d */ /* 0x000fea0003800000 */
        .weak           $__internal_1_$__cuda_sm3x_div_rn_noftz_f32_slowpath
        .type           $__internal_1_$__cuda_sm3x_div_rn_noftz_f32_slowpath,@function
        .size           $__internal_1_$__cuda_sm3x_div_rn_noftz_f32_slowpath,(.L_x_77 - $__internal_1_$__cuda_sm3x_div_rn_noftz_f32_slowpath)
$__internal_1_$__cuda_sm3x_div_rn_noftz_f32_slowpath:
[----:B------:R-:W-:Y:S01]  /*1150*/  SHF.R.U32.HI R5, RZ, 0x17, R0 ;  /* 0x00000017ff057819 */ /* 0x000fe20000011600 */
[----:B------:R-:W-:Y:S01]  /*1160*/  BSSY.RECONVERGENT B2, `(.L_x_26) ;  /* 0x0000062000027945 */ /* 0x000fe20003800200 */
[----:B------:R-:W-:Y:S02]  /*1170*/  SHF.R.U32.HI R9, RZ, 0x17, R3 ;  /* 0x00000017ff097819 */ /* 0x000fe40000011603 */
[----:B------:R-:W-:Y:S02]  /*1180*/  LOP3.LUT R5, R5, 0xff, RZ, 0xc0, !PT ;  /* 0x000000ff05057812 */ /* 0x000fe400078ec0ff */
[----:B------:R-:W-:-:S03]  /*1190*/  LOP3.LUT R9, R9, 0xff, RZ, 0xc0, !PT ;  /* 0x000000ff09097812 */ /* 0x000fc600078ec0ff */
[----:B------:R-:W-:Y:S02]  /*11a0*/  VIADD R12, R5, 0xffffffff ;  /* 0xffffffff050c7836 */ /* 0x000fe40000000000 */
[----:B------:R-:W-:-:S03]  /*11b0*/  VIADD R13, R9, 0xffffffff ;  /* 0xffffffff090d7836 */ /* 0x000fc60000000000 */
[----:B------:R-:W-:-:S04]  /*11c0*/  ISETP.GT.U32.AND P0, PT, R12, 0xfd, PT ;  /* 0x000000fd0c00780c */ /* 0x000fc80003f04070 */
[----:B------:R-:W-:-:S13]  /*11d0*/  ISETP.GT.U32.OR P0, PT, R13, 0xfd, P0 ;  /* 0x000000fd0d00780c */ /* 0x000fda0000704470 */
[----:B------:R-:W-:Y:S01]  /*11e0*/  @!P0 MOV R6, RZ ;  /* 0x000000ff00068202 */ /* 0x000fe20000000f00 */
[----:B------:R-:W-:Y:S06]  /*11f0*/  @!P0 BRA `(.L_x_27) ;  /* 0x00000000005c8947 */ /* 0x000fec0003800000 */
[----:B------:R-:W-:Y:S02]  /*1200*/  FSETP.GTU.FTZ.AND P0, PT, |R3|, +INF , PT ;  /* 0x7f8000000300780b */ /* 0x000fe40003f1c200 */
[----:B------:R-:W-:-:S04]  /*1210*/  FSETP.GTU.FTZ.AND P1, PT, |R0|, +INF , PT ;  /* 0x7f8000000000780b */ /* 0x000fc80003f3c200 */
[----:B------:R-:W-:-:S13]  /*1220*/  PLOP3.LUT P0, PT, P0, P1, PT, 0xf8, 0x8f ;  /* 0x00000000008f781c */ /* 0x000fda0000703f70 */
[----:B------:R-:W-:Y:S05]  /*1230*/  @P0 BRA `(.L_x_28) ;  /* 0x00000004004c0947 */ /* 0x000fea0003800000 */
[----:B------:R-:W-:-:S13]  /*1240*/  LOP3.LUT P0, RZ, R0, 0x7fffffff, R3, 0xc8, !PT ;  /* 0x7fffffff00ff7812 */ /* 0x000fda000780c803 */
[----:B------:R-:W-:Y:S05]  /*1250*/  @!P0 BRA `(.L_x_29) ;  /* 0x00000004003c8947 */ /* 0x000fea0003800000 */
[C---:B------:R-:W-:Y:S02]  /*1260*/  FSETP.NEU.FTZ.AND P3, PT, |R3|.reuse, +INF , PT ;  /* 0x7f8000000300780b */ /* 0x040fe40003f7d200 */
[----:B------:R-:W-:Y:S02]  /*1270*/  FSETP.NEU.FTZ.AND P1, PT, |R0|, +INF , PT ;  /* 0x7f8000000000780b */ /* 0x000fe40003f3d200 */
[----:B------:R-:W-:-:S11]  /*1280*/  FSETP.NEU.FTZ.AND P0, PT, |R3|, +INF , PT ;  /* 0x7f8000000300780b */ /* 0x000fd60003f1d200 */
[----:B------:R-:W-:Y:S05]  /*1290*/  @!P1 BRA !P3, `(.L_x_29) ;  /* 0x00000004002c9947 */ /* 0x000fea0005800000 */
[----:B------:R-:W-:-:S04]  /*12a0*/  LOP3.LUT P3, RZ, R3, 0x7fffffff, RZ, 0xc0, !PT ;  /* 0x7fffffff03ff7812 */ /* 0x000fc8000786c0ff */
[----:B------:R-:W-:-:S13]  /*12b0*/  PLOP3.LUT P1, PT, P1, P3, PT, 0x2f, 0xf2 ;  /* 0x0000000000f2781c */ /* 0x000fda0000f26577 */
[----:B------:R-:W-:Y:S05]  /*12c0*/  @P1 BRA `(.L_x_30) ;  /* 0x0000000400181947 */ /* 0x000fea0003800000 */
[----:B------:R-:W-:-:S04]  /*12d0*/  LOP3.LUT P1, RZ, R0, 0x7fffffff, RZ, 0xc0, !PT ;  /* 0x7fffffff00ff7812 */ /* 0x000fc8000782c0ff */
[----:B------:R-:W-:-:S13]  /*12e0*/  PLOP3.LUT P0, PT, P0, P1, PT, 0x2f, 0xf2 ;  /* 0x0000000000f2781c */ /* 0x000fda0000702577 */
[----:B------:R-:W-:Y:S05]  /*12f0*/  @P0 BRA `(.L_x_31) ;  /* 0x0000000400000947 */ /* 0x000fea0003800000 */
[----:B------:R-:W-:Y:S02]  /*1300*/  ISETP.GE.AND P0, PT, R13, RZ, PT ;  /* 0x000000ff0d00720c */ /* 0x000fe40003f06270 */
[----:B------:R-:W-:-:S11]  /*1310*/  ISETP.GE.AND P1, PT, R12, RZ, PT ;  /* 0x000000ff0c00720c */ /* 0x000fd60003f26270 */
[----:B------:R-:W-:Y:S02]  /*1320*/  @P0 IMAD.MOV.U32 R6, RZ, RZ, RZ ;  /* 0x000000ffff060224 */ /* 0x000fe400078e00ff */
[----:B------:R-:W-:Y:S01]  /*1330*/  @!P0 FFMA R3, R3, 1.84467440737095516160e+19, RZ ;  /* 0x5f80000003038823 */ /* 0x000fe200000000ff */
[----:B------:R-:W-:Y:S02]  /*1340*/  @!P0 IMAD.MOV.U32 R6, RZ, RZ, -0x40 ;  /* 0xffffffc0ff068424 */ /* 0x000fe400078e00ff */
[----:B------:R-:W-:-:S03]  /*1350*/  @!P1 FFMA R0, R0, 1.84467440737095516160e+19, RZ ;  /* 0x5f80000000009823 */ /* 0x000fc600000000ff */
[----:B------:R-:W-:-:S07]  /*1360*/  @!P1 IADD3 R6, PT, PT, R6, 0x40, RZ ;  /* 0x0000004006069810 */ /* 0x000fce0007ffe0ff */
.L_x_27:
[----:B------:R-:W-:Y:S01]  /*1370*/  LEA R21, R5, 0xc0800000, 0x17 ;  /* 0xc080000005157811 */ /* 0x000fe200078eb8ff */
[----:B------:R-:W-:Y:S01]  /*1380*/  VIADD R18, R9, 0xffffff81 ;  /* 0xffffff8109127836 */ /* 0x000fe20000000000 */
[----:B------:R-:W-:Y:S03]  /*1390*/  BSSY.RECONVERGENT B3, `(.L_x_32) ;  /* 0x0000035000037945 */ /* 0x000fe60003800200 */
[----:B------:R-:W-:Y:S01]  /*13a0*/  IMAD.IADD R21, R0, 0x1, -R21 ;  /* 0x0000000100157824 */ /* 0x000fe200078e0a15 */
[C---:B------:R-:W-:Y:S01]  /*13b0*/  IADD3 R5, PT, PT, R18.reuse, 0x7f, -R5 ;  /* 0x0000007f12057810 */ /* 0x040fe20007ffe805 */
[----:B------:R-:W-:Y:S02]  /*13c0*/  IMAD R0, R18, -0x800000, R3 ;  /* 0xff80000012007824 */ /* 0x000fe400078e0203 */
[----:B------:R-:W0:Y:S01]  /*13d0*/  MUFU.RCP R12, R21 ;  /* 0x00000015000c7308 */ /* 0x000e220000001000 */
[----:B------:R-:W-:Y:S01]  /*13e0*/  FADD.FTZ R13, -R21, -RZ ;  /* 0x800000ff150d7221 */ /* 0x000fe20000010100 */
[----:B------:R-:W-:-:S03]  /*13f0*/  IADD3 R5, PT, PT, R5, R6, RZ ;  /* 0x0000000605057210 */ /* 0x000fc60007ffe0ff */
[----:B0-----:R-:W-:-:S04]  /*1400*/  FFMA R9, R12, R13, 1 ;  /* 0x3f8000000c097423 */ /* 0x001fc8000000000d */
[----:B------:R-:W-:-:S04]  /*1410*/  FFMA R9, R12, R9, R12 ;  /* 0x000000090c097223 */ /* 0x000fc8000000000c */
[----:B------:R-:W-:-:S04]  /*1420*/  FFMA R12, R0, R9, RZ ;  /* 0x00000009000c7223 */ /* 0x000fc800000000ff */
[----:B------:R-:W-:-:S04]  /*1430*/  FFMA R3, R13, R12, R0 ;  /* 0x0000000c0d037223 */ /* 0x000fc80000000000 */
[----:B------:R-:W-:-:S04]  /*1440*/  FFMA R12, R9, R3, R12 ;  /* 0x00000003090c7223 */ /* 0x000fc8000000000c */
[----:B------:R-:W-:-:S04]  /*1450*/  FFMA R13, R13, R12, R0 ;  /* 0x0000000c0d0d7223 */ /* 0x000fc80000000000 */
[----:B------:R-:W-:-:S05]  /*1460*/  FFMA R0, R9, R13, R12 ;  /* 0x0000000d09007223 */ /* 0x000fca000000000c */
[----:B------:R-:W-:-:S04]  /*1470*/  SHF.R.U32.HI R3, RZ, 0x17, R0 ;  /* 0x00000017ff037819 */ /* 0x000fc80000011600 */
[----:B------:R-:W-:-:S05]  /*1480*/  LOP3.LUT R6, R3, 0xff, RZ, 0xc0, !PT ;  /* 0x000000ff03067812 */ /* 0x000fca00078ec0ff */
[----:B------:R-:W-:-:S04]  /*1490*/  IMAD.IADD R3, R6, 0x1, R5 ;  /* 0x0000000106037824 */ /* 0x000fc800078e0205 */
[----:B------:R-:W-:-:S05]  /*14a0*/  VIADD R6, R3, 0xffffffff ;  /* 0xffffffff03067836 */ /* 0x000fca0000000000 */
[----:B------:R-:W-:-:S13]  /*14b0*/  ISETP.GE.U32.AND P0, PT, R6, 0xfe, PT ;  /* 0x000000fe0600780c */ /* 0x000fda0003f06070 */
[----:B------:R-:W-:Y:S05]  /*14c0*/  @!P0 BRA `(.L_x_33) ;  /* 0x0000000000808947 */ /* 0x000fea0003800000 */
[----:B------:R-:W-:-:S13]  /*14d0*/  ISETP.GT.AND P0, PT, R3, 0xfe, PT ;  /* 0x000000fe0300780c */ /* 0x000fda0003f04270 */
[----:B------:R-:W-:Y:S05]  /*14e0*/  @P0 BRA `(.L_x_34) ;  /* 0x00000000006c0947 */ /* 0x000fea0003800000 */
[----:B------:R-:W-:-:S13]  /*14f0*/  ISETP.GE.AND P0, PT, R3, 0x1, PT ;  /* 0x000000010300780c */ /* 0x000fda0003f06270 */
[----:B------:R-:W-:Y:S05]  /*1500*/  @P0 BRA `(.L_x_35) ;  /* 0x0000000000740947 */ /* 0x000fea0003800000 */
[----:B------:R-:W-:Y:S02]  /*1510*/  ISETP.GE.AND P0, PT, R3, -0x18, PT ;  /* 0xffffffe80300780c */ /* 0x000fe40003f06270 */
[----:B------:R-:W-:-:S11]  /*1520*/  LOP3.LUT R0, R0, 0x80000000, RZ, 0xc0, !PT ;  /* 0x8000000000007812 */ /* 0x000fd600078ec0ff */
[----:B------:R-:W-:Y:S05]  /*1530*/  @!P0 BRA `(.L_x_35) ;  /* 0x0000000000688947 */ /* 0x000fea0003800000 */
[CCC-:B------:R-:W-:Y:S01]  /*1540*/  FFMA.RZ R5, R9.reuse, R13.reuse, R12.reuse ;  /* 0x0000000d09057223 */ /* 0x1c0fe2000000c00c */
[CCC-:B------:R-:W-:Y:S01]  /*1550*/  FFMA.RP R6, R9.reuse, R13.reuse, R12.reuse ;  /* 0x0000000d09067223 */ /* 0x1c0fe2000000800c */
[----:B------:R-:W-:Y:S01]  /*1560*/  FFMA.RM R13, R9, R13, R12 ;  /* 0x0000000d090d7223 */ /* 0x000fe2000000400c */
[----:B------:R-:W-:Y:S02]  /*1570*/  IADD3 R9, PT, PT, R3, 0x20, RZ ;  /* 0x0000002003097810 */ /* 0x000fe40007ffe0ff */
[----:B------:R-:W-:Y:S02]  /*1580*/  LOP3.LUT R5, R5, 0x7fffff, RZ, 0xc0, !PT ;  /* 0x007fffff05057812 */ /* 0x000fe400078ec0ff */
[----:B------:R-:W-:Y:S02]  /*1590*/  ISETP.NE.AND P3, PT, R3, RZ, PT ;  /* 0x000000ff0300720c */ /* 0x000fe40003f65270 */
[----:B------:R-:W-:Y:S02]  /*15a0*/  LOP3.LUT R12, R5, 0x800000, RZ, 0xfc, !PT ;  /* 0x00800000050c7812 */ /* 0x000fe400078efcff */
[----:B------:R-:W-:Y:S01]  /*15b0*/  ISETP.NE.AND P1, PT, R3, RZ, PT ;  /* 0x000000ff0300720c */ /* 0x000fe20003f25270 */
[----:B------:R-:W-:Y:S01]  /*15c0*/  IMAD.MOV R3, RZ, RZ, -R3 ;  /* 0x000000ffff037224 */ /* 0x000fe200078e0a03 */
[----:B------:R-:W-:-:S02]  /*15d0*/  SHF.L.U32 R9, R12, R9, RZ ;  /* 0x000000090c097219 */ /* 0x000fc400000006ff */
[----:B------:R-:W-:Y:S02]  /*15e0*/  FSETP.NEU.FTZ.AND P0, PT, R6, R13, PT ;  /* 0x0000000d0600720b */ /* 0x000fe40003f1d000 */
[----:B------:R-:W-:Y:S02]  /*15f0*/  SEL R3, R3, RZ, P3 ;  /* 0x000000ff03037207 */ /* 0x000fe40001800000 */
[----:B------:R-:W-:Y:S02]  /*1600*/  ISETP.NE.AND P1, PT, R9, RZ, P1 ;  /* 0x000000ff0900720c */ /* 0x000fe40000f25270 */
[----:B------:R-:W-:Y:S02]  /*1610*/  SHF.R.U32.HI R12, RZ, R3, R12 ;  /* 0x00000003ff0c7219 */ /* 0x000fe4000001160c */
[----:B------:R-:W-:Y:S02]  /*1620*/  PLOP3.LUT P0, PT, P0, P1, PT, 0xf8, 0x8f ;  /* 0x00000000008f781c */ /* 0x000fe40000703f70 */
[----:B------:R-:W-:-:S02]  /*1630*/  SHF.R.U32.HI R5, RZ, 0x1, R12 ;  /* 0x00000001ff057819 */ /* 0x000fc4000001160c */
[----:B------:R-:W-:-:S04]  /*1640*/  SEL R6, RZ, 0x1, !P0 ;  /* 0x00000001ff067807 */ /* 0x000fc80004000000 */
[----:B------:R-:W-:-:S04]  /*1650*/  LOP3.LUT R3, R6, 0x1, R5, 0xf8, !PT ;  /* 0x0000000106037812 */ /* 0x000fc800078ef805 */
[----:B------:R-:W-:-:S05]  /*1660*/  LOP3.LUT R12, R3, R12, RZ, 0xc0, !PT ;  /* 0x0000000c030c7212 */ /* 0x000fca00078ec0ff */
[----:B------:R-:W-:-:S05]  /*1670*/  IMAD.IADD R5, R5, 0x1, R12 ;  /* 0x0000000105057824 */ /* 0x000fca00078e020c */
[----:B------:R-:W-:Y:S01]  /*1680*/  LOP3.LUT R0, R5, R0, RZ, 0xfc, !PT ;  /* 0x0000000005007212 */ /* 0x000fe200078efcff */
[----:B------:R-:W-:Y:S06]  /*1690*/  BRA `(.L_x_35) ;  /* 0x0000000000107947 */ /* 0x000fec0003800000 */
.L_x_34:
[----:B------:R-:W-:-:S04]  /*16a0*/  LOP3.LUT R0, R0, 0x80000000, RZ, 0xc0, !PT ;  /* 0x8000000000007812 */ /* 0x000fc800078ec0ff */
[----:B------:R-:W-:Y:S01]  /*16b0*/  LOP3.LUT R0, R0, 0x7f800000, RZ, 0xfc, !PT ;  /* 0x7f80000000007812 */ /* 0x000fe200078efcff */
[----:B------:R-:W-:Y:S06]  /*16c0*/  BRA `(.L_x_35) ;  /* 0x0000000000047947 */ /* 0x000fec0003800000 */
.L_x_33:
[----:B------:R-:W-:-:S07]  /*16d0*/  LEA R0, R5, R0, 0x17 ;  /* 0x0000000005007211 */ /* 0x000fce00078eb8ff */
.L_x_35:
[----:B------:R-:W-:Y:S05]  /*16e0*/  BSYNC.RECONVERGENT B3 ;  /* 0x0000000000037941 */ /* 0x000fea0003800200 */
.L_x_32:
[----:B------:R-:W-:Y:S05]  /*16f0*/  BRA `(.L_x_36) ;  /* 0x0000000000207947 */ /* 0x000fea0003800000 */
.L_x_31:
[----:B------:R-:W-:-:S04]  /*1700*/  LOP3.LUT R0, R0, 0x80000000, R3, 0x48, !PT ;  /* 0x8000000000007812 */ /* 0x000fc800078e4803 */
[----:B------:R-:W-:Y:S01]  /*1710*/  LOP3.LUT R0, R0, 0x7f800000, RZ, 0xfc, !PT ;  /* 0x7f80000000007812 */ /* 0x000fe200078efcff */
[----:B------:R-:W-:Y:S06]  /*1720*/  BRA `(.L_x_36) ;  /* 0x0000000000147947 */ /* 0x000fec0003800000 */
.L_x_30:
[----:B------:R-:W-:Y:S01]  /*1730*/  LOP3.LUT R0, R0, 0x80000000, R3, 0x48, !PT ;  /* 0x8000000000007812 */ /* 0x000fe200078e4803 */
[----:B------:R-:W-:Y:S06]  /*1740*/  BRA `(.L_x_36) ;  /* 0x00000000000c7947 */ /* 0x000fec0003800000 */
.L_x_29:
[----:B------:R-:W0:Y:S01]  /*1750*/  MUFU.RSQ R0, -QNAN ;  /* 0xffc0000000007908 */ /* 0x000e220000001400 */
[----:B------:R-:W-:Y:S05]  /*1760*/  BRA `(.L_x_36) ;  /* 0x0000000000047947 */ /* 0x000fea0003800000 */
.L_x_28:
[----:B------:R-:W-:-:S07]  /*1770*/  FADD.FTZ R0, R3, R0 ;  /* 0x0000000003007221 */ /* 0x000fce0000010000 */
.L_x_36:
[----:B------:R-:W-:Y:S05]  /*1780*/  BSYNC.RECONVERGENT B2 ;  /* 0x0000000000027941 */ /* 0x000fea0003800200 */
.L_x_26:
[----:B------:R-:W-:-:S04]  /*1790*/  IMAD.MOV.U32 R5, RZ, RZ, 0x0 ;  /* 0x00000000ff057424 */ /* 0x000fc800078e00ff */
[----:B0-----:R-:W-:Y:S05]  /*17a0*/  RET.REL.NODEC R4 `(_Z18kmeansCentroidsDivPfPiii) ;  /* 0xffffffe804147950 */ /* 0x001fea0003c3ffff */
.L_x_37:
        /* <DEDUP_REMOVED lines=13> */
.L_x_77:


//--------------------- .text._Z14kmeansClassMapPfS_S_PiS0_S0_iii --------------------------
	.section	.text._Z14kmeansClassMapPfS_S_PiS0_S0_iii,"ax",@progbits
	.align	128
        .global         _Z14kmeansClassMapPfS_S_PiS0_S0_iii
        .type           _Z14kmeansClassMapPfS_S_PiS0_S0_iii,@function
        .size           _Z14kmeansClassMapPfS_S_PiS0_S0_iii,(.L_x_78 - _Z14kmeansClassMapPfS_S_PiS0_S0_iii)
        .other          _Z14kmeansClassMapPfS_S_PiS0_S0_iii,@"STO_CUDA_ENTRY STV_DEFAULT"
_Z14kmeansClassMapPfS_S_PiS0_S0_iii:
.text._Z14kmeansClassMapPfS_S_PiS0_S0_iii:
[----:B------:R-:W-:Y:S01]  /*0000*/  LDC R1, c[0x0][0x37c] ;  /* 0x0000df00ff017b82 */ /* 0x000fe20000000800 */
[----:B------:R-:W0:Y:S01]  /*0010*/  S2R R6, SR_TID.X ;  /* 0x0000000000067919 */ /* 0x000e220000002100 */
[----:B------:R-:W1:Y:S06]  /*0020*/  LDCU UR5, c[0x0][0x3b8] ;  /* 0x00007700ff0577ac */ /* 0x000e6c0008000800 */
[----:B------:R-:W2:Y:S01]  /*0030*/  S2UR UR4, SR_CTAID.X ;  /* 0x00000000000479c3 */ /* 0x000ea20000002500 */
[----:B------:R-:W-:Y:S01]  /*0040*/  MOV R13, 0x400 ;  /* 0x00000400000d7802 */ /* 0x000fe20000000f00 */
[----:B------:R-:W3:Y:S01]  /*0050*/  S2R R0, SR_CgaCtaId ;  /* 0x0000000000007919 */ /* 0x000ee20000008800 */
[----:B------:R-:W-:Y:S05]  /*0060*/  BSSY.RECONVERGENT B0, `(.L_x_38) ;  /* 0x0000014000007945 */ /* 0x000fea0003800200 */
[----:B------:R-:W2:Y:S08]  /*0070*/  LDC R7, c[0x0][0x360] ;  /* 0x0000d800ff077b82 */ /* 0x000eb00000000800 */
[----:B------:R-:W4:Y:S01]  /*0080*/  LDC.64 R2, c[0x0][0x3b0] ;  /* 0x0000ec00ff027b82 */ /* 0x000f220000000a00 */
[----:B-1----:R-:W-:-:S04]  /*0090*/  MOV R5, UR5 ;  /* 0x0000000500057c02 */ /* 0x002fc80008000f00 */
[C---:B0-----:R-:W-:Y:S01]  /*00a0*/  ISETP.GE.AND P1, PT, R6.reuse, R5, PT ;  /* 0x000000050600720c */ /* 0x041fe20003f26270 */
[----:B--2---:R-:W-:Y:S01]  /*00b0*/  IMAD R10, R7, UR4, R6 ;  /* 0x00000004070a7c24 */ /* 0x004fe2000f8e0206 */
[----:B------:R-:W-:Y:S02]  /*00c0*/  ISETP.NE.AND P0, PT, R6, RZ, PT ;  /* 0x000000ff0600720c */ /* 0x000fe40003f05270 */
[----:B---3--:R-:W-:Y:S01]  /*00d0*/  LEA R13, R0, R13, 0x18 ;  /* 0x0000000d000d7211 */ /* 0x008fe200078ec0ff */
[----:B------:R-:W-:-:S05]  /*00e0*/  IMAD.SHL.U32 R0, R5, 0x4, RZ ;  /* 0x0000000405007824 */ /* 0x000fca00078e00ff */
[----:B------:R-:W-:-:S03]  /*00f0*/  IADD3 R8, PT, PT, R13, R0, RZ ;  /* 0x000000000d087210 */ /* 0x000fc60007ffe0ff */
[----:B----4-:R-:W-:Y:S05]  /*0100*/  @P1 BRA `(.L_x_39) ;  /* 0x0000000000241947 */ /* 0x010fea0003800000 */
[----:B------:R-:W0:Y:S01]  /*0110*/  S2R R12, SR_CgaCtaId ;  /* 0x00000000000c7919 */ /* 0x000e220000008800 */
[----:B------:R-:W-:Y:S01]  /*0120*/  MOV R9, 0x400 ;  /* 0x0000040000097802 */ /* 0x000fe20000000f00 */
[----:B------:R-:W-:-:S03]  /*0130*/  IMAD.MOV.U32 R4, RZ, RZ, R6 ;  /* 0x000000ffff047224 */ /* 0x000fc600078e0006 */
[----:B0-----:R-:W-:-:S07]  /*0140*/  LEA R9, R12, R9, 0x18 ;  /* 0x000000090c097211 */ /* 0x001fce00078ec0ff */
.L_x_40:
[----:B------:R-:W-:Y:S01]  /*0150*/  LEA R11, R4, R9, 0x2 ;  /* 0x00000009040b7211 */ /* 0x000fe200078e10ff */
[----:B------:R-:W-:-:S04]  /*0160*/  IMAD.IADD R4, R7, 0x1, R4 ;  /* 0x0000000107047824 */ /* 0x000fc800078e0204 */
[----:B------:R0:W-:Y:S01]  /*0170*/  STS [R11], RZ ;  /* 0x000000ff0b007388 */ /* 0x0001e20000000800 */
[----:B------:R-:W-:-:S13]  /*0180*/  ISETP.GE.AND P1, PT, R4, R5, PT ;  /* 0x000000050400720c */ /* 0x000fda0003f26270 */
[----:B0-----:R-:W-:Y:S05]  /*0190*/  @!P1 BRA `(.L_x_40) ;  /* 0xfffffffc00ec9947 */ /* 0x001fea000383ffff */
.L_x_39:
[----:B------:R-:W-:Y:S05]  /*01a0*/  BSYNC.RECONVERGENT B0 ;  /* 0x0000000000007941 */ /* 0x000fea0003800200 */
.L_x_38:
[----:B------:R0:W-:Y:S01]  /*01b0*/  @!P0 STS [R8], RZ ;  /* 0x000000ff08008388 */ /* 0x0001e20000000800 */
[----:B------:R-:W-:Y:S01]  /*01c0*/  BAR.SYNC.DEFER_BLOCKING 0x0 ;  /* 0x0000000000007b1d */ /* 0x000fe20000010000 */
[----:B------:R-:W-:-:S04]  /*01d0*/  ISETP.GE.AND P0, PT, R3, 0x1, PT ;  /* 0x000000010300780c */ /* 0x000fc80003f06270 */
[----:B------:R-:W-:Y:S01]  /*01e0*/  ISETP.GE.OR P0, PT, R10, R2, !P0 ;  /* 0x000000020a00720c */ /* 0x000fe20004706670 */
[----:B------:R-:W1:Y:S01]  /*01f0*/  LDCU.64 UR12, c[0x0][0x358] ;  /* 0x00006b00ff0c77ac */ /* 0x000e620008000a00 */
[----:B------:R-:W-:Y:S11]  /*0200*/  BSSY.RECONVERGENT B0, `(.L_x_41) ;  /* 0x000006c000007945 */ /* 0x000ff60003800200 */
[----:B0-----:R-:W-:Y:S05]  /*0210*/  @P0 BRA `(.L_x_42) ;  /* 0x0000000400a80947 */ /* 0x001fea0003800000 */
[C---:B------:R-:W-:Y:S01]  /*0220*/  ISETP.GE.U32.AND P1, PT, R3.reuse, 0x10, PT ;  /* 0x000000100300780c */ /* 0x040fe20003f26070 */
[----:B------:R-:W-:Y:S01]  /*0230*/  HFMA2 R2, -RZ, RZ, 0, 0 ;  /* 0x00000000ff027431 */ /* 0x000fe200000001ff */
[----:B------:R-:W-:-:S04]  /*0240*/  LOP3.LUT R21, R3, 0xf, RZ, 0xc0, !PT ;  /* 0x0000000f03157812 */ /* 0x000fc800078ec0ff */
[----:B------:R-:W-:-:S07]  /*0250*/  ISETP.NE.AND P0, PT, R21, RZ, PT ;  /* 0x000000ff1500720c */ /* 0x000fce0003f05270 */
[----:B------:R-:W-:Y:S06]  /*0260*/  @!P1 BRA `(.L_x_43) ;  /* 0x0000000000a89947 */ /* 0x000fec0003800000 */
[----:B------:R-:W-:Y:S01]  /*0270*/  LOP3.LUT R2, R3, 0x7ffffff0, RZ, 0xc0, !PT ;  /* 0x7ffffff003027812 */ /* 0x000fe200078ec0ff */
[----:B------:R-:W-:-:S06]  /*0280*/  UMOV UR4, URZ ;  /* 0x000000ff00047c82 */ /* 0x000fcc0008000000 */
.L_x_44:
[----:B0-----:R-:W0:Y:S01]  /*0290*/  LDC.64 R14, c[0x0][0x380] ;  /* 0x0000e000ff0e7b82 */ /* 0x001e220000000a00 */
[----:B------:R-:W-:-:S04]  /*02a0*/  IMAD R9, R10, R3, UR4 ;  /* 0x000000040a097e24 */ /* 0x000fc8000f8e0203 */
[----:B0-----:R-:W-:-:S05]  /*02b0*/  IMAD.WIDE R14, R9, 0x4, R14 ;  /* 0x00000004090e7825 */ /* 0x001fca00078e020e */
[----:B-1----:R-:W2:Y:S04]  /*02c0*/  LDG.E R4, desc[UR12][R14.64] ;  /* 0x0000000c0e047981 */ /* 0x002ea8000c1e1900 */
[----:B------:R-:W3:Y:S01]  /*02d0*/  LDG.E R12, desc[UR12][R14.64+0x4] ;  /* 0x0000040c0e0c7981 */ /* 0x000ee2000c1e1900 */
[----:B------:R-:W-:-:S03]  /*02e0*/  IMAD R9, R6, R3, UR4 ;  /* 0x0000000406097e24 */ /* 0x000fc6000f8e0203 */
[----:B------:R-:W4:Y:S01]  /*02f0*/  LDG.E R16, desc[UR12][R14.64+0x8] ;  /* 0x0000080c0e107981 */ /* 0x000f22000c1e1900 */
[----:B------:R-:W-:-:S03]  /*0300*/  IMAD R9, R9, 0x4, R8 ;  /* 0x0000000409097824 */ /* 0x000fc600078e0208 */
[----:B------:R-:W5:Y:S04]  /*0310*/  LDG.E R18, desc[UR12][R14.64+0xc] ;  /* 0x00000c0c0e127981 */ /* 0x000f68000c1e1900 */
        /* <DEDUP_REMOVED lines=10> */
[----:B--2---:R0:W-:Y:S04]  /*03c0*/  STS [R9+0x4], R4 ;  /* 0x0000040409007388 */ /* 0x0041e80000000800 */
[----:B---3--:R1:W-:Y:S04]  /*03d0*/  STS [R9+0x8], R12 ;  /* 0x0000080c09007388 */ /* 0x0083e80000000800 */
[----:B0-----:R-:W2:Y:S04]  /*03e0*/  LDG.E R4, desc[UR12][R14.64+0x30] ;  /* 0x0000300c0e047981 */ /* 0x001ea8000c1e1900 */
[----:B-1----:R-:W3:Y:S01]  /*03f0*/  LDG.E R12, desc[UR12][R14.64+0x34] ;  /* 0x0000340c0e0c7981 */ /* 0x002ee2000c1e1900 */
[----:B------:R-:W-:-:S03]  /*0400*/  UIADD3 UR4, UPT, UPT, UR4, 0x10, URZ ;  /* 0x0000001004047890 */ /* 0x000fc6000fffe0ff */
[----:B----4-:R0:W-:Y:S04]  /*0410*/  STS [R9+0xc], R16 ;  /* 0x00000c1009007388 */ /* 0x0101e80000000800 */
[----:B-----5:R0:W-:Y:S04]  /*0420*/  STS [R9+0x10], R18 ;  /* 0x0000101209007388 */ /* 0x0201e80000000800 */
[----:B------:R0:W-:Y:S04]  /*0430*/  STS [R9+0x14], R20 ;  /* 0x0000141409007388 */ /* 0x0001e80000000800 */
        /* <DEDUP_REMOVED lines=8> */
[----:B------:R0:W-:Y:S01]  /*04c0*/  STS [R9+0x40], R25 ;  /* 0x0000401909007388 */ /* 0x0001e20000000800 */
[----:B------:R-:W-:-:S03]  /*04d0*/  ISETP.NE.AND P1, PT, R2, UR4, PT ;  /* 0x0000000402007c0c */ /* 0x000fc6000bf25270 */
[----:B--2---:R0:W-:Y:S04]  /*04e0*/  STS [R9+0x34], R4 ;  /* 0x0000340409007388 */ /* 0x0041e80000000800 */
[----:B---3--:R0:W-:Y:S06]  /*04f0*/  STS [R9+0x38], R12 ;  /* 0x0000380c09007388 */ /* 0x0081ec0000000800 */
[----:B------:R-:W-:Y:S05]  /*0500*/  @P1 BRA `(.L_x_44) ;  /* 0xfffffffc00601947 */ /* 0x000fea000383ffff */
.L_x_43:
[----:B------:R-:W-:Y:S05]  /*0510*/  @!P0 BRA `(.L_x_42) ;  /* 0x0000000000e88947 */ /* 0x000fea0003800000 */
[----:B------:R-:W-:Y:S02]  /*0520*/  ISETP.GE.U32.AND P0, PT, R21, 0x8, PT ;  /* 0x000000081500780c */ /* 0x000fe40003f06070 */
[----:B0-----:R-:W-:-:S04]  /*0530*/  LOP3.LUT R17, R3, 0x7, RZ, 0xc0, !PT ;  /* 0x0000000703117812 */ /* 0x001fc800078ec0ff */
[----:B------:R-:W-:-:S07]  /*0540*/  ISETP.NE.AND P1, PT, R17, RZ, PT ;  /* 0x000000ff1100720c */ /* 0x000fce0003f25270 */
[----:B------:R-:W-:Y:S06]  /*0550*/  @!P0 BRA `(.L_x_45) ;  /* 0x0000000000588947 */ /* 0x000fec0003800000 */
[----:B------:R-:W0:Y:S01]  /*0560*/  LDC.64 R14, c[0x0][0x380] ;  /* 0x0000e000ff0e7b82 */ /* 0x000e220000000a00 */
[----:B------:R-:W-:-:S04]  /*0570*/  IMAD R9, R10, R3, R2 ;  /* 0x000000030a097224 */ /* 0x000fc800078e0202 */
[----:B0-----:R-:W-:-:S05]  /*0580*/  IMAD.WIDE R14, R9, 0x4, R14 ;  /* 0x00000004090e7825 */ /* 0x001fca00078e020e */
[----:B-1----:R-:W2:Y:S04]  /*0590*/  LDG.E R4, desc[UR12][R14.64] ;  /* 0x0000000c0e047981 */ /* 0x002ea8000c1e1900 */
[----:B------:R-:W3:Y:S04]  /*05a0*/  LDG.E R12, desc[UR12][R14.64+0x4] ;  /* 0x0000040c0e0c7981 */ /* 0x000ee8000c1e1900 */
[----:B------:R-:W4:Y:S04]  /*05b0*/  LDG.E R16, desc[UR12][R14.64+0x8] ;  /* 0x0000080c0e107981 */ /* 0x000f28000c1e1900 */
[----:B------:R-:W5:Y:S04]  /*05c0*/  LDG.E R18, desc[UR12][R14.64+0xc] ;  /* 0x00000c0c0e127981 */ /* 0x000f68000c1e1900 */
[----:B------:R-:W5:Y:S04]  /*05d0*/  LDG.E R20, desc[UR12][R14.64+0x10] ;  /* 0x0000100c0e147981 */ /* 0x000f68000c1e1900 */
[----:B------:R-:W5:Y:S04]  /*05e0*/  LDG.E R22, desc[UR12][R14.64+0x14] ;  /* 0x0000140c0e167981 */ /* 0x000f68000c1e1900 */
[----:B------:R-:W5:Y:S04]  /*05f0*/  LDG.E R24, desc[UR12][R14.64+0x18] ;  /* 0x0000180c0e187981 */ /* 0x000f68000c1e1900 */
[----:B------:R-:W5:Y:S01]  /*0600*/  LDG.E R26, desc[UR12][R14.64+0x1c] ;  /* 0x00001c0c0e1a7981 */ /* 0x000f62000c1e1900 */
[----:B------:R-:W-:-:S02]  /*0610*/  IMAD R9, R6, R3, R2 ;  /* 0x0000000306097224 */ /* 0x000fc400078e0202 */
[----:B------:R-:W-:-:S03]  /*0620*/  VIADD R2, R2, 0x8 ;  /* 0x0000000802027836 */ /* 0x000fc60000000000 */
[----:B------:R-:W-:-:S05]  /*0630*/  LEA R9, R9, R8, 0x2 ;  /* 0x0000000809097211 */ /* 0x000fca00078e10ff */
[----:B--2---:R0:W-:Y:S04]  /*0640*/  STS [R9+0x4], R4 ;  /* 0x0000040409007388 */ /* 0x0041e80000000800 */
[----:B---3--:R0:W-:Y:S04]  /*0650*/  STS [R9+0x8], R12 ;  /* 0x0000080c09007388 */ /* 0x0081e80000000800 */
[----:B----4-:R0:W-:Y:S04]  /*0660*/  STS [R9+0xc], R16 ;  /* 0x00000c1009007388 */ /* 0x0101e80000000800 */
[----:B-----5:R0:W-:Y:S04]  /*0670*/  STS [R9+0x10], R18 ;  /* 0x0000101209007388 */ /* 0x0201e80000000800 */
[----:B------:R0:W-:Y:S04]  /*0680*/  STS [R9+0x14], R20 ;  /* 0x0000141409007388 */ /* 0x0001e80000000800 */
[----:B------:R0:W-:Y:S04]  /*0690*/  STS [R9+0x18], R22 ;  /* 0x0000181609007388 */ /* 0x0001e80000000800 */
[----:B------:R0:W-:Y:S04]  /*06a0*/  STS [R9+0x1c], R24 ;  /* 0x00001c1809007388 */ /* 0x0001e80000000800 */
[----:B------:R0:W-:Y:S02]  /*06b0*/  STS [R9+0x20], R26 ;  /* 0x0000201a09007388 */ /* 0x0001e40000000800 */
.L_x_45:
[----:B------:R-:W-:Y:S05]  /*06c0*/  @!P1 BRA `(.L_x_42) ;  /* 0x00000000007c9947 */ /* 0x000fea0003800000 */
[----:B------:R-:W-:Y:S02]  /*06d0*/  ISETP.GE.U32.AND P0, PT, R17, 0x4, PT ;  /* 0x000000041100780c */ /* 0x000fe40003f06070 */
[----:B------:R-:W-:-:S04]  /*06e0*/  LOP3.LUT R11, R3, 0x3, RZ, 0xc0, !PT ;  /* 0x00000003030b7812 */ /* 0x000fc800078ec0ff */
[----:B------:R-:W-:-:S07]  /*06f0*/  ISETP.NE.AND P1, PT, R11, RZ, PT ;  /* 0x000000ff0b00720c */ /* 0x000fce0003f25270 */
[----:B------:R-:W-:Y:S06]  /*0700*/  @!P0 BRA `(.L_x_46) ;  /* 0x0000000000388947 */ /* 0x000fec0003800000 */
[----:B------:R-:W2:Y:S01]  /*0710*/  LDC.64 R14, c[0x0][0x380] ;  /* 0x0000e000ff0e7b82 */ /* 0x000ea20000000a00 */
[----:B0-----:R-:W-:-:S04]  /*0720*/  IMAD R9, R10, R3, R2 ;  /* 0x000000030a097224 */ /* 0x001fc800078e0202 */
[----:B--2---:R-:W-:-:S05]  /*0730*/  IMAD.WIDE R14, R9, 0x4, R14 ;  /* 0x00000004090e7825 */ /* 0x004fca00078e020e */
[----:B-1----:R-:W2:Y:S04]  /*0740*/  LDG.E R4, desc[UR12][R14.64] ;  /* 0x0000000c0e047981 */ /* 0x002ea8000c1e1900 */
[----:B------:R-:W3:Y:S04]  /*0750*/  LDG.E R12, desc[UR12][R14.64+0x4] ;  /* 0x0000040c0e0c7981 */ /* 0x000ee8000c1e1900 */
[----:B------:R-:W4:Y:S04]  /*0760*/  LDG.E R16, desc[UR12][R14.64+0x8] ;  /* 0x0000080c0e107981 */ /* 0x000f28000c1e1900 */
[----:B------:R-:W5:Y:S01]  /*0770*/  LDG.E R18, desc[UR12][R14.64+0xc] ;  /* 0x00000c0c0e127981 */ /* 0x000f62000c1e1900 */
[----:B------:R-:W-:-:S02]  /*0780*/  IMAD R9, R6, R3, R2 ;  /* 0x0000000306097224 */ /* 0x000fc400078e0202 */
[----:B------:R-:W-:-:S03]  /*0790*/  VIADD R2, R2, 0x4 ;  /* 0x0000000402027836 */ /* 0x000fc60000000000 */
[----:B------:R-:W-:-:S05]  /*07a0*/  LEA R9, R9, R8, 0x2 ;  /* 0x0000000809097211 */ /* 0x000fca00078e10ff */
[----:B--2---:R2:W-:Y:S04]  /*07b0*/  STS [R9+0x4], R4 ;  /* 0x0000040409007388 */ /* 0x0045e80000000800 */
[----:B---3--:R2:W-:Y:S04]  /*07c0*/  STS [R9+0x8], R12 ;  /* 0x0000080c09007388 */ /* 0x0085e80000000800 */
[----:B----4-:R2:W-:Y:S04]  /*07d0*/  STS [R9+0xc], R16 ;  /* 0x00000c1009007388 */ /* 0x0105e80000000800 */
[----:B-----5:R2:W-:Y:S02]  /*07e0*/  STS [R9+0x10], R18 ;  /* 0x0000101209007388 */ /* 0x0205e40000000800 */
.L_x_46:
[----:B------:R-:W-:Y:S05]  /*07f0*/  @!P1 BRA `(.L_x_42) ;  /* 0x0000000000309947 */ /* 0x000fea0003800000 */
[----:B------:R-:W3:Y:S01]  /*0800*/  LDC.64 R14, c[0x0][0x380] ;  /* 0x0000e000ff0e7b82 */ /* 0x000ee20000000a00 */
[----:B------:R-:W-:-:S05]  /*0810*/  UMOV UR4, URZ ;  /* 0x000000ff00047c82 */ /* 0x000fca0008000000 */
.L_x_47:
[----:B------:R-:W-:-:S04]  /*0820*/  IMAD R17, R10, R3, R2 ;  /* 0x000000030a117224 */ /* 0x000fc800078e0202 */
[----:B0-234-:R-:W-:-:S06]  /*0830*/  IMAD.WIDE R16, R17, 0x4, R14 ;  /* 0x0000000411107825 */ /* 0x01dfcc00078e020e */
[----:B-1----:R-:W2:Y:S01]  /*0840*/  LDG.E R16, desc[UR12][R16.64] ;  /* 0x0000000c10107981 */ /* 0x002ea2000c1e1900 */
[----:B------:R-:W-:Y:S01]  /*0850*/  IMAD R9, R6, R3, R2 ;  /* 0x0000000306097224 */ /* 0x000fe200078e0202 */
[----:B------:R-:W-:Y:S01]  /*0860*/  UIADD3 UR4, UPT, UPT, UR4, 0x1, URZ ;  /* 0x0000000104047890 */ /* 0x000fe2000fffe0ff */
[----:B------:R-:W-:-:S03]  /*0870*/  VIADD R2, R2, 0x1 ;  /* 0x0000000102027836 */ /* 0x000fc60000000000 */
[----:B------:R-:W-:Y:S02]  /*0880*/  LEA R9, R9, R8, 0x2 ;  /* 0x0000000809097211 */ /* 0x000fe400078e10ff */
[----:B------:R-:W-:-:S03]  /*0890*/  ISETP.NE.AND P0, PT, R11, UR4, PT ;  /* 0x000000040b007c0c */ /* 0x000fc6000bf05270 */
[----:B--2---:R4:W-:Y:S10]  /*08a0*/  STS [R9+0x4], R16 ;  /* 0x0000041009007388 */ /* 0x0049f40000000800 */
[----:B------:R-:W-:Y:S05]  /*08b0*/  @P0 BRA `(.L_x_47) ;  /* 0xfffffffc00d80947 */ /* 0x000fea000383ffff */
.L_x_42:
[----:B-1----:R-:W-:Y:S05]  /*08c0*/  BSYNC.RECONVERGENT B0 ;  /* 0x0000000000007941 */ /* 0x002fea0003800200 */
.L_x_41:
[----:B------:R-:W-:Y:S01]  /*08d0*/  ISETP.GE.AND P0, PT, R5, 0x1, PT ;  /* 0x000000010500780c */ /* 0x000fe20003f06270 */
[----:B0-----:R-:W-:-:S12]  /*08e0*/  HFMA2 R11, -RZ, RZ, 0, 5.9604644775390625e-08 ;  /* 0x00000001ff0b7431 */ /* 0x001fd800000001ff */
[----:B------:R-:W-:Y:S05]  /*08f0*/  @!P0 BRA `(.L_x_48) ;  /* 0x0000000800708947 */ /* 0x000fea0003800000 */
[-C--:B--2-4-:R-:W-:Y:S01]  /*0900*/  IMAD R9, R6, R3.reuse, RZ ;  /* 0x0000000306097224 */ /* 0x094fe200078e02ff */
[----:B------:R-:W-:Y:S01]  /*0910*/  LOP3.LUT R14, R3, 0x7ffffff8, RZ, 0xc0, !PT ;  /* 0x7ffffff8030e7812 */ /* 0x000fe200078ec0ff */
[----:B------:R-:W-:Y:S01]  /*0920*/  IMAD R17, R7, R3, RZ ;  /* 0x0000000307117224 */ /* 0x000fe200078e02ff */
[----:B------:R-:W-:Y:S01]  /*0930*/  LOP3.LUT R19, R3, 0x7, RZ, 0xc0, !PT ;  /* 0x0000000703137812 */ /* 0x000fe200078ec0ff */
[----:B------:R-:W-:Y:S01]  /*0940*/  IMAD R12, R9, 0x4, R0 ;  /* 0x00000004090c7824 */ /* 0x000fe200078e0200 */
[----:B------:R-:W-:Y:S01]  /*0950*/  LOP3.LUT R20, R3, 0x3, RZ, 0xc0, !PT ;  /* 0x0000000303147812 */ /* 0x000fe200078ec0ff */
[----:B------:R-:W-:Y:S01]  /*0960*/  IMAD.MOV.U32 R15, RZ, RZ, 0x7f7fffff ;  /* 0x7f7fffffff0f7424 */ /* 0x000fe200078e00ff */
[----:B------:R-:W-:Y:S01]  /*0970*/  LEA R0, R17, R0, 0x2 ;  /* 0x0000000011007211 */ /* 0x000fe200078e10ff */
[----:B------:R-:W-:Y:S01]  /*0980*/  IMAD.MOV.U32 R11, RZ, RZ, 0x1 ;  /* 0x00000001ff0b7424 */ /* 0x000fe200078e00ff */
[--C-:B------:R-:W-:Y:S01]  /*0990*/  IADD3 R12, PT, PT, R12, 0x10, R13.reuse ;  /* 0x000000100c0c7810 */ /* 0x100fe20007ffe00d */
[----:B------:R-:W-:Y:S01]  /*09a0*/  IMAD.MOV R18, RZ, RZ, -R14 ;  /* 0x000000ffff127224 */ /* 0x000fe200078e0a0e */
[----:B------:R-:W-:-:S02]  /*09b0*/  IADD3 R13, PT, PT, R0, 0x10, R13 ;  /* 0x00000010000d7810 */ /* 0x000fc40007ffe00d */
[----:B------:R-:W-:Y:S02]  /*09c0*/  MOV R16, RZ ;  /* 0x000000ff00107202 */ /* 0x000fe40000000f00 */
[----:B------:R-:W-:-:S07]  /*09d0*/  LEA R17, R17, R8, 0x2 ;  /* 0x0000000811117211 */ /* 0x000fce00078e10ff */
.L_x_62:
[----:B------:R-:W0:Y:S01]  /*09e0*/  LDCU UR4, c[0x0][0x3b4] ;  /* 0x00007680ff0477ac */ /* 0x000e220008000800 */
[----:B------:R-:W-:Y:S01]  /*09f0*/  BSSY.RECONVERGENT B0, `(.L_x_49) ;  /* 0x000000d000007945 */ /* 0x000fe20003800200 */
[----:B0-----:R-:W-:-:S13]  /*0a00*/  ISETP.GE.AND P0, PT, R6, UR4, PT ;  /* 0x0000000406007c0c */ /* 0x001fda000bf06270 */
[----:B-1----:R-:W-:Y:S05]  /*0a10*/  @P0 BRA `(.L_x_50) ;  /* 0x0000000000280947 */ /* 0x002fea0003800000 */
[----:B------:R-:W0:Y:S01]  /*0a20*/  LDC.64 R2, c[0x0][0x388] ;  /* 0x0000e200ff027b82 */ /* 0x000e220000000a00 */
[----:B------:R-:W-:-:S07]  /*0a30*/  MOV R0, R6 ;  /* 0x0000000600007202 */ /* 0x000fce0000000f00 */
.L_x_51:
[----:B------:R-:W-:-:S04]  /*0a40*/  IMAD R5, R16, UR4, R0 ;  /* 0x0000000410057c24 */ /* 0x000fc8000f8e0200 */
[----:B01----:R-:W-:-:S06]  /*0a50*/  IMAD.WIDE R4, R5, 0x4, R2 ;  /* 0x0000000405047825 */ /* 0x003fcc00078e0202 */
[----:B------:R-:W2:Y:S01]  /*0a60*/  LDG.E R4, desc[UR12][R4.64] ;  /* 0x0000000c04047981 */ /* 0x000ea2000c1e1900 */
[----:B------:R-:W-:Y:S01]  /*0a70*/  IMAD R21, R0, 0x4, R17 ;  /* 0x0000000400157824 */ /* 0x000fe200078e0211 */
[----:B------:R-:W-:-:S04]  /*0a80*/  IADD3 R0, PT, PT, R7, R0, RZ ;  /* 0x0000000007007210 */ /* 0x000fc80007ffe0ff */
[----:B------:R-:W-:Y:S01]  /*0a90*/  ISETP.GE.AND P0, PT, R0, UR4, PT ;  /* 0x0000000400007c0c */ /* 0x000fe2000bf06270 */
[----:B--2---:R1:W-:-:S12]  /*0aa0*/  STS [R21+0x4], R4 ;  /* 0x0000040415007388 */ /* 0x0043d80000000800 */
[----:B------:R-:W-:Y:S05]  /*0ab0*/  @!P0 BRA `(.L_x_51) ;  /* 0xfffffffc00e08947 */ /* 0x000fea000383ffff */
.L_x_50:
[----:B------:R-:W-:Y:S05]  /*0ac0*/  BSYNC.RECONVERGENT B0 ;  /* 0x0000000000007941 */ /* 0x000fea0003800200 */
.L_x_49:
[----:B------:R-:W0:Y:S01]  /*0ad0*/  LDCU UR5, c[0x0][0x3b0] ;  /* 0x00007600ff0577ac */ /* 0x000e220008000800 */
[----:B------:R-:W-:Y:S01]  /*0ae0*/  BSSY.RECONVERGENT B0, `(.L_x_52) ;  /* 0x0000078000007945 */ /* 0x000fe20003800200 */
[----:B------:R-:W-:Y:S01]  /*0af0*/  BAR.SYNC.DEFER_BLOCKING 0x0 ;  /* 0x0000000000007b1d */ /* 0x000fe20000010000 */
[----:B0-----:R-:W-:-:S13]  /*0b00*/  ISETP.GE.AND P0, PT, R10, UR5, PT ;  /* 0x000000050a007c0c */ /* 0x001fda000bf06270 */
[----:B------:R-:W-:Y:S05]  /*0b10*/  @P0 BRA `(.L_x_53) ;  /* 0x0000000400d00947 */ /* 0x000fea0003800000 */
[----:B------:R-:W-:Y:S01]  /*0b20*/  UISETP.GE.AND UP0, UPT, UR4, 0x1, UPT ;  /* 0x000000010400788c */ /* 0x000fe2000bf06270 */
[----:B-1----:R-:W-:-:S08]  /*0b30*/  IMAD.MOV.U32 R4, RZ, RZ, RZ ;  /* 0x000000ffff047224 */ /* 0x002fd000078e00ff */
[----:B------:R-:W-:Y:S05]  /*0b40*/  BRA.U !UP0, `(.L_x_54) ;  /* 0x0000000508807547 */ /* 0x000fea000b800000 */
[----:B------:R-:W-:Y:S01]  /*0b50*/  UISETP.GE.U32.AND UP0, UPT, UR4, 0x8, UPT ;  /* 0x000000080400788c */ /* 0x000fe2000bf06070 */
[----:B------:R-:W-:Y:S02]  /*0b60*/  HFMA2 R4, -RZ, RZ, 0, 0 ;  /* 0x00000000ff047431 */ /* 0x000fe400000001ff */
[----:B------:R-:W-:-:S06]  /*0b70*/  IMAD.MOV.U32 R0, RZ, RZ, RZ ;  /* 0x000000ffff007224 */ /* 0x000fcc00078e00ff */
[----:B------:R-:W-:Y:S05]  /*0b80*/  BRA.U !UP0, `(.L_x_55) ;  /* 0x0000000108a87547 */ /* 0x000fea000b800000 */
[----:B------:R-:W-:Y:S01]  /*0b90*/  MOV R4, RZ ;  /* 0x000000ff00047202 */ /* 0x000fe20000000f00 */
[----:B------:R-:W-:Y:S01]  /*0ba0*/  IMAD.MOV.U32 R0, RZ, RZ, R13 ;  /* 0x000000ffff007224 */ /* 0x000fe200078e000d */
[----:B------:R-:W-:Y:S01]  /*0bb0*/  MOV R3, R18 ;  /* 0x0000001200037202 */ /* 0x000fe20000000f00 */
[----:B------:R-:W-:-:S07]  /*0bc0*/  IMAD.MOV.U32 R2, RZ, RZ, R12 ;  /* 0x000000ffff027224 */ /* 0x000fce00078e000c */
.L_x_56:
[----:B------:R-:W-:Y:S01]  /*0bd0*/  LDS R5, [R2+-0xc] ;  /* 0xfffff40002057984 */ /* 0x000fe20000000800 */
[----:B------:R-:W-:-:S03]  /*0be0*/  IADD3 R3, PT, PT, R3, 0x8, RZ ;  /* 0x0000000803037810 */ /* 0x000fc60007ffe0ff */
[----:B------:R-:W0:Y:S01]  /*0bf0*/  LDS R22, [R0+-0xc] ;  /* 0xfffff40000167984 */ /* 0x000e220000000800 */
[----:B------:R-:W-:-:S03]  /*0c00*/  ISETP.NE.AND P0, PT, R3, RZ, PT ;  /* 0x000000ff0300720c */ /* 0x000fc60003f05270 */
[----:B------:R-:W-:Y:S04]  /*0c10*/  LDS R26, [R2+-0x8] ;  /* 0xfffff800021a7984 */ /* 0x000fe80000000800 */
[----:B------:R-:W1:Y:S04]  /*0c20*/  LDS R27, [R0+-0x8] ;  /* 0xfffff800001b7984 */ /* 0x000e680000000800 */
[----:B------:R-:W-:Y:S04]  /*0c30*/  LDS R24, [R2] ;  /* 0x0000000002187984 */ /* 0x000fe80000000800 */
[----:B------:R-:W2:Y:S01]  /*0c40*/  LDS R23, [R0] ;  /* 0x0000000000177984 */ /* 0x000ea20000000800 */
[----:B0-----:R-:W-:-:S03]  /*0c50*/  FADD R21, R5, -R22 ;  /* 0x8000001605157221 */ /* 0x001fc60000000000 */
[----:B------:R-:W-:Y:S01]  /*0c60*/  LDS R22, [R2+-0x4] ;  /* 0xfffffc0002167984 */ /* 0x000fe20000000800 */
[----:B------:R-:W-:-:S03]  /*0c70*/  FFMA R25, R21, R21, R4 ;  /* 0x0000001515197223 */ /* 0x000fc60000000004 */
[----:B------:R-:W0:Y:S01]  /*0c80*/  LDS R5, [R0+-0x4] ;  /* 0xfffffc0000057984 */ /* 0x000e220000000800 */
[----:B-1----:R-:W-:-:S03]  /*0c90*/  FADD R26, R26, -R27 ;  /* 0x8000001b1a1a7221 */ /* 0x002fc60000000000 */
[----:B------:R-:W-:Y:S01]  /*0ca0*/  LDS R4, [R2+0x4] ;  /* 0x0000040002047984 */ /* 0x000fe20000000800 */
[----:B------:R-:W-:-:S03]  /*0cb0*/  FFMA R25, R26, R26, R25 ;  /* 0x0000001a1a197223 */ /* 0x000fc60000000019 */
[----:B------:R-:W1:Y:S01]  /*0cc0*/  LDS R21, [R0+0x4] ;  /* 0x0000040000157984 */ /* 0x000e620000000800 */
[----:B--2---:R-:W-:-:S03]  /*0cd0*/  FADD R24, R24, -R23 ;  /* 0x8000001718187221 */ /* 0x004fc60000000000 */
[----:B------:R-:W-:Y:S04]  /*0ce0*/  LDS R23, [R2+0xc] ;  /* 0x00000c0002177984 */ /* 0x000fe80000000800 */
[----:B------:R-:W2:Y:S01]  /*0cf0*/  LDS R26, [R0+0xc] ;  /* 0x00000c00001a7984 */ /* 0x000ea20000000800 */
[----:B0-----:R-:W-:-:S03]  /*0d00*/  FADD R22, R22, -R5 ;  /* 0x8000000516167221 */ /* 0x001fc60000000000 */
[----:B------:R-:W-:Y:S01]  /*0d10*/  LDS R5, [R2+0x8] ;  /* 0x0000080002057984 */ /* 0x000fe20000000800 */
[----:B------:R-:W-:-:S03]  /*0d20*/  FFMA R25, R22, R22, R25 ;  /* 0x0000001616197223 */ /* 0x000fc60000000019 */
[----:B------:R-:W0:Y:S01]  /*0d30*/  LDS R22, [R0+0x8] ;  /* 0x0000080000167984 */ /* 0x000e220000000800 */
[----:B------:R-:W-:Y:S01]  /*0d40*/  FFMA R25, R24, R24, R25 ;  /* 0x0000001818197223 */ /* 0x000fe20000000019 */
[----:B-1----:R-:W-:Y:S02]  /*0d50*/  FADD R24, R4, -R21 ;  /* 0x8000001504187221 */ /* 0x002fe40000000000 */
[----:B------:R1:W-:Y:S02]  /*0d60*/  LDS R4, [R2+0x10] ;  /* 0x0000100002047984 */ /* 0x0003e40000000800 */
[----:B------:R-:W-:Y:S02]  /*0d70*/  FFMA R25, R24, R24, R25 ;  /* 0x0000001818197223 */ /* 0x000fe40000000019 */
[----:B------:R3:W4:Y:S01]  /*0d80*/  LDS R21, [R0+0x10] ;  /* 0x0000100000157984 */ /* 0x0007220000000800 */
[----:B--2---:R-:W-:Y:S01]  /*0d90*/  FADD R26, R23, -R26 ;  /* 0x8000001a171a7221 */ /* 0x004fe20000000000 */
[----:B-1----:R-:W-:Y:S01]  /*0da0*/  IADD3 R2, PT, PT, R2, 0x20, RZ ;  /* 0x0000002002027810 */ /* 0x002fe20007ffe0ff */
[----:B---3--:R-:W-:-:S02]  /*0db0*/  VIADD R0, R0, 0x20 ;  /* 0x0000002000007836 */ /* 0x008fc40000000000 */
[----:B0-----:R-:W-:-:S04]  /*0dc0*/  FADD R22, R5, -R22 ;  /* 0x8000001605167221 */ /* 0x001fc80000000000 */
[----:B------:R-:W-:-:S04]  /*0dd0*/  FFMA R25, R22, R22, R25 ;  /* 0x0000001616197223 */ /* 0x000fc80000000019 */
[----:B------:R-:W-:Y:S01]  /*0de0*/  FFMA R25, R26, R26, R25 ;  /* 0x0000001a1a197223 */ /* 0x000fe20000000019 */
[----:B----4-:R-:W-:-:S04]  /*0df0*/  FADD R4, R4, -R21 ;  /* 0x8000001504047221 */ /* 0x010fc80000000000 */
[----:B------:R-:W-:Y:S01]  /*0e00*/  FFMA R4, R4, R4, R25 ;  /* 0x0000000404047223 */ /* 0x000fe20000000019 */
[----:B------:R-:W-:Y:S06]  /*0e10*/  @P0 BRA `(.L_x_56) ;  /* 0xfffffffc006c0947 */ /* 0x000fec000383ffff */
[----:B------:R-:W-:-:S07]  /*0e20*/  MOV R0, R14 ;  /* 0x0000000e00007202 */ /* 0x000fce0000000f00 */
.L_x_55:
[----:B------:R-:W-:-:S13]  /*0e30*/  ISETP.NE.AND P0, PT, R19, RZ, PT ;  /* 0x000000ff1300720c */ /* 0x000fda0003f05270 */
[----:B------:R-:W-:Y:S05]  /*0e40*/  @!P0 BRA `(.L_x_54) ;  /* 0x0000000000c08947 */ /* 0x000fea0003800000 */
[----:B------:R-:W-:Y:S02]  /*0e50*/  IADD3 R2, PT, PT, R19, -0x1, RZ ;  /* 0xffffffff13027810 */ /* 0x000fe40007ffe0ff */
[----:B------:R-:W-:Y:S02]  /*0e60*/  ISETP.NE.AND P1, PT, R20, RZ, PT ;  /* 0x000000ff1400720c */ /* 0x000fe40003f25270 */
[----:B------:R-:W-:-:S13]  /*0e70*/  ISETP.GE.U32.AND P0, PT, R2, 0x3, PT ;  /* 0x000000030200780c */ /* 0x000fda0003f06070 */
[----:B------:R-:W-:Y:S05]  /*0e80*/  @!P0 BRA `(.L_x_57) ;  /* 0x0000000000508947 */ /* 0x000fea0003800000 */
[----:B------:R-:W-:Y:S01]  /*0e90*/  IMAD.IADD R3, R9, 0x1, R0 ;  /* 0x0000000109037824 */ /* 0x000fe200078e0200 */
[C---:B------:R-:W-:Y:S01]  /*0ea0*/  LEA R24, R0.reuse, R17, 0x2 ;  /* 0x0000001100187211 */ /* 0x040fe200078e10ff */
[----:B------:R-:W-:-:S03]  /*0eb0*/  VIADD R0, R0, 0x4 ;  /* 0x0000000400007836 */ /* 0x000fc60000000000 */
[----:B------:R-:W-:Y:S01]  /*0ec0*/  LEA R21, R3, R8, 0x2 ;  /* 0x0000000803157211 */ /* 0x000fe200078e10ff */
[----:B------:R-:W-:Y:S04]  /*0ed0*/  LDS R26, [R24+0x4] ;  /* 0x00000400181a7984 */ /* 0x000fe80000000800 */
[----:B------:R-:W0:Y:S04]  /*0ee0*/  LDS R23, [R21+0x4] ;  /* 0x0000040015177984 */ /* 0x000e280000000800 */
[----:B------:R-:W-:Y:S04]  /*0ef0*/  LDS R28, [R24+0x8] ;  /* 0x00000800181c7984 */ /* 0x000fe80000000800 */
[----:B------:R-:W1:Y:S04]  /*0f00*/  LDS R25, [R21+0x8] ;  /* 0x0000080015197984 */ /* 0x000e680000000800 */
[----:B------:R-:W-:Y:S04]  /*0f10*/  LDS R2, [R24+0xc] ;  /* 0x00000c0018027984 */ /* 0x000fe80000000800 */
[----:B------:R-:W2:Y:S04]  /*0f20*/  LDS R3, [R21+0xc] ;  /* 0x00000c0015037984 */ /* 0x000ea80000000800 */
[----:B------:R-:W-:Y:S04]  /*0f30*/  LDS R5, [R24+0x10] ;  /* 0x0000100018057984 */ /* 0x000fe80000000800 */
[----:B------:R-:W3:Y:S01]  /*0f40*/  LDS R22, [R21+0x10] ;  /* 0x0000100015167984 */ /* 0x000ee20000000800 */
[----:B0-----:R-:W-:-:S04]  /*0f50*/  FADD R23, R23, -R26 ;  /* 0x8000001a17177221 */ /* 0x001fc80000000000 */
[----:B------:R-:W-:Y:S01]  /*0f60*/  FFMA R4, R23, R23, R4 ;  /* 0x0000001717047223 */ /* 0x000fe20000000004 */
[----:B-1----:R-:W-:-:S04]  /*0f70*/  FADD R25, R25, -R28 ;  /* 0x8000001c19197221 */ /* 0x002fc80000000000 */
[----:B------:R-:W-:Y:S01]  /*0f80*/  FFMA R4, R25, R25, R4 ;  /* 0x0000001919047223 */ /* 0x000fe20000000004 */
[----:B--2---:R-:W-:-:S04]  /*0f90*/  FADD R3, R3, -R2 ;  /* 0x8000000203037221 */ /* 0x004fc80000000000 */
[----:B------:R-:W-:Y:S01]  /*0fa0*/  FFMA R4, R3, R3, R4 ;  /* 0x0000000303047223 */ /* 0x000fe20000000004 */
[----:B---3--:R-:W-:-:S04]  /*0fb0*/  FADD R5, R22, -R5 ;  /* 0x8000000516057221 */ /* 0x008fc80000000000 */
[----:B------:R-:W-:-:S07]  /*0fc0*/  FFMA R4, R5, R5, R4 ;  /* 0x0000000505047223 */ /* 0x000fce0000000004 */
.L_x_57:
[----:B------:R-:W-:Y:S05]  /*0fd0*/  @!P1 BRA `(.L_x_54) ;  /* 0x00000000005c9947 */ /* 0x000fea0003800000 */
[----:B------:R-:W-:Y:S01]  /*0fe0*/  ISETP.NE.AND P0, PT, R20, 0x1, PT ;  /* 0x000000011400780c */ /* 0x000fe20003f05270 */
[----:B------:R-:W-:-:S12]  /*0ff0*/  ULOP3.LUT UP0, URZ, UR4, 0x1, URZ, 0xc0, !UPT ;  /* 0x0000000104ff7892 */ /* 0x000fd8000f80c0ff */
[----:B------:R-:W-:Y:S05]  /*1000*/  @!P0 BRA `(.L_x_58) ;  /* 0x0000000000308947 */ /* 0x000fea0003800000 */
[----:B------:R-:W-:Y:S02]  /*1010*/  IADD3 R3, PT, PT, R9, R0, RZ ;  /* 0x0000000009037210 */ /* 0x000fe40007ffe0ff */
[C---:B------:R-:W-:Y:S02]  /*1020*/  LEA R5, R0.reuse, R17, 0x2 ;  /* 0x0000001100057211 */ /* 0x040fe400078e10ff */
[----:B------:R-:W-:Y:S01]  /*1030*/  IADD3 R0, PT, PT, R0, 0x2, RZ ;  /* 0x0000000200007810 */ /* 0x000fe20007ffe0ff */
[----:B------:R-:W-:Y:S02]  /*1040*/  IMAD R3, R3, 0x4, R8 ;  /* 0x0000000403037824 */ /* 0x000fe400078e0208 */
[----:B------:R-:W-:Y:S04]  /*1050*/  LDS R21, [R5+0x4] ;  /* 0x0000040005157984 */ /* 0x000fe80000000800 */
[----:B------:R-:W0:Y:S04]  /*1060*/  LDS R2, [R3+0x4] ;  /* 0x0000040003027984 */ /* 0x000e280000000800 */
[----:B------:R-:W-:Y:S04]  /*1070*/  LDS R23, [R5+0x8] ;  /* 0x0000080005177984 */ /* 0x000fe80000000800 */
[----:B------:R-:W1:Y:S01]  /*1080*/  LDS R22, [R3+0x8] ;  /* 0x0000080003167984 */ /* 0x000e620000000800 */
[----:B0-----:R-:W-:-:S04]  /*1090*/  FADD R21, R2, -R21 ;  /* 0x8000001502157221 */ /* 0x001fc80000000000 */
[----:B------:R-:W-:Y:S01]  /*10a0*/  FFMA R4, R21, R21, R4 ;  /* 0x0000001515047223 */ /* 0x000fe20000000004 */
[----:B-1----:R-:W-:-:S04]  /*10b0*/  FADD R23, R22, -R23 ;  /* 0x8000001716177221 */ /* 0x002fc80000000000 */
[----:B------:R-:W-:-:S07]  /*10c0*/  FFMA R4, R23, R23, R4 ;  /* 0x0000001717047223 */ /* 0x000fce0000000004 */
.L_x_58:
[----:B------:R-:W-:Y:S05]  /*10d0*/  BRA.U !UP0, `(.L_x_54) ;  /* 0x00000001081c7547 */ /* 0x000fea000b800000 */
[----:B------:R-:W-:Y:S01]  /*10e0*/  IADD3 R3, PT, PT, R9, R0, RZ ;  /* 0x0000000009037210 */ /* 0x000fe20007ffe0ff */
[----:B------:R-:W-:-:S03]  /*10f0*/  IMAD R0, R0, 0x4, R17 ;  /* 0x0000000400007824 */ /* 0x000fc600078e0211 */
[----:B------:R-:W-:-:S03]  /*1100*/  LEA R3, R3, R8, 0x2 ;  /* 0x0000000803037211 */ /* 0x000fc600078e10ff */
[----:B------:R-:W-:Y:S04]  /*1110*/  LDS R0, [R0+0x4] ;  /* 0x0000040000007984 */ /* 0x000fe80000000800 */
[----:B------:R-:W0:Y:S02]  /*1120*/  LDS R3, [R3+0x4] ;  /* 0x0000040003037984 */ /* 0x000e240000000800 */
[----:B0-----:R-:W-:-:S04]  /*1130*/  FADD R5, R3, -R0 ;  /* 0x8000000003057221 */ /* 0x001fc80000000000 */
[----:B------:R-:W-:-:S07]  /*1140*/  FFMA R4, R5, R5, R4 ;  /* 0x0000000505047223 */ /* 0x000fce0000000004 */
.L_x_54:
[----:B------:R-:W-:Y:S01]  /*1150*/  IADD3 R0, PT, PT, R4, -0xd000000, RZ ;  /* 0xf300000004007810 */ /* 0x000fe20007ffe0ff */
[----:B------:R0:W1:Y:S01]  /*1160*/  MUFU.RSQ R5, R4 ;  /* 0x0000000400057308 */ /* 0x0000620000001400 */
[----:B------:R-:W-:Y:S02]  /*1170*/  BSSY.RECONVERGENT B1, `(.L_x_59) ;  /* 0x000000b000017945 */ /* 0x000fe40003800200 */
[----:B------:R-:W-:-:S13]  /*1180*/  ISETP.GT.U32.AND P0, PT, R0, 0x727fffff, PT ;  /* 0x727fffff0000780c */ /* 0x000fda0003f04070 */
[----:B0-----:R-:W-:Y:S05]  /*1190*/  @!P0 BRA `(.L_x_60) ;  /* 0x0000000000108947 */ /* 0x001fea0003800000 */
[----:B------:R-:W-:Y:S01]  /*11a0*/  IMAD.MOV.U32 R0, RZ, RZ, R4 ;  /* 0x000000ffff007224 */ /* 0x000fe200078e0004 */
[----:B------:R-:W-:-:S07]  /*11b0*/  MOV R22, 0x11d0 ;  /* 0x000011d000167802 */ /* 0x000fce0000000f00 */
[----:B-1----:R-:W-:Y:S05]  /*11c0*/  CALL.REL.NOINC `($__internal_2_$__cuda_sm20_sqrt_rn_f32_slowpath) ;  /* 0x0000000800507944 */ /* 0x002fea0003c00000 */
[----:B------:R-:W-:Y:S05]  /*11d0*/  BRA `(.L_x_61) ;  /* 0x0000000000107947 */ /* 0x000fea0003800000 */
.L_x_60:
[C---:B-1----:R-:W-:Y:S01]  /*11e0*/  FMUL.FTZ R3, R5.reuse, R4 ;  /* 0x0000000405037220 */ /* 0x042fe20000410000 */
[----:B------:R-:W-:-:S03]  /*11f0*/  FMUL.FTZ R2, R5, 0.5 ;  /* 0x3f00000005027820 */ /* 0x000fc60000410000 */
[----:B------:R-:W-:-:S04]  /*1200*/  FFMA R0, -R3, R3, R4 ;  /* 0x0000000303007223 */ /* 0x000fc80000000104 */
[----:B------:R-:W-:-:S07]  /*1210*/  FFMA R0, R0, R2, R3 ;  /* 0x0000000200007223 */ /* 0x000fce0000000003 */
.L_x_61:
[----:B------:R-:W-:Y:S05]  /*1220*/  BSYNC.RECONVERGENT B1 ;  /* 0x0000000000017941 */ /* 0x000fea0003800200 */
.L_x_59:
[----:B------:R-:W-:-:S04]  /*1230*/  FSETP.GEU.AND P0, PT, R0, R15, PT ;  /* 0x0000000f0000720b */ /* 0x000fc80003f0e000 */
[----:B------:R-:W-:-:S09]  /*1240*/  FSEL R15, R0, R15, !P0 ;  /* 0x0000000f000f7208 */ /* 0x000fd20004000000 */
[----:B------:R-:W-:-:S07]  /*1250*/  @!P0 IADD3 R11, PT, PT, R16, 0x1, RZ ;  /* 0x00000001100b8810 */ /* 0x000fce0007ffe0ff */
.L_x_53:
[----:B------:R-:W-:Y:S05]  /*1260*/  BSYNC.RECONVERGENT B0 ;  /* 0x0000000000007941 */ /* 0x000fea0003800200 */
.L_x_52:
[----:B------:R-:W0:Y:S01]  /*1270*/  LDC R5, c[0x0][0x3b8] ;  /* 0x0000ee00ff057b82 */ /* 0x000e220000000800 */
[----:B------:R-:W-:-:S07]  /*1280*/  IADD3 R16, PT, PT, R16, 0x1, RZ ;  /* 0x0000000110107810 */ /* 0x000fce0007ffe0ff */
[----:B------:R-:W-:Y:S01]  /*1290*/  BAR.SYNC.DEFER_BLOCKING 0x0 ;  /* 0x0000000000007b1d */ /* 0x000fe20000010000 */
[----:B0-----:R-:W-:-:S13]  /*12a0*/  ISETP.NE.AND P0, PT, R16, R5, PT ;  /* 0x000000051000720c */ /* 0x001fda0003f05270 */
[----:B------:R-:W-:Y:S05]  /*12b0*/  @P0 BRA `(.L_x_62) ;  /* 0xfffffff400c80947 */ /* 0x000fea000383ffff */
.L_x_48:
[----:B------:R-:W0:Y:S01]  /*12c0*/  LDCU UR4, c[0x0][0x3b0] ;  /* 0x00007600ff0477ac */ /* 0x000e220008000800 */
[----:B------:R-:W-:Y:S01]  /*12d0*/  BSSY.RECONVERGENT B0, `(.L_x_63) ;  /* 0x0000067000007945 */ /* 0x000fe20003800200 */
[----:B0-----:R-:W-:-:S13]  /*12e0*/  ISETP.GE.AND P0, PT, R10, UR4, PT ;  /* 0x000000040a007c0c */ /* 0x001fda000bf06270 */
[----:B------:R-:W-:Y:S05]  /*12f0*/  @P0 BRA `(.L_x_64) ;  /* 0x0000000400900947 */ /* 0x000fea0003800000 */
[----:B------:R-:W0:Y:S02]  /*1300*/  LDC.64 R2, c[0x0][0x398] ;  /* 0x0000e600ff027b82 */ /* 0x000e240000000a00 */
[----:B0-----:R-:W-:-:S05]  /*1310*/  IMAD.WIDE R2, R10, 0x4, R2 ;  /* 0x000000040a027825 */ /* 0x001fca00078e0202 */
[----:B------:R-:W3:Y:S01]  /*1320*/  LDG.E R0, desc[UR12][R2.64] ;  /* 0x0000000c02007981 */ /* 0x000ee2000c1e1900 */
[----:B------:R-:W-:Y:S01]  /*1330*/  BSSY.RECONVERGENT B1, `(.L_x_65) ;  /* 0x0000005000017945 */ /* 0x000fe20003800200 */
[----:B---3--:R-:W-:-:S13]  /*1340*/  ISETP.NE.AND P0, PT, R0, R11, PT ;  /* 0x0000000b0000720c */ /* 0x008fda0003f05270 */
[----:B------:R-:W-:Y:S05]  /*1350*/  @!P0 BRA `(.L_x_66) ;  /* 0x0000000000088947 */ /* 0x000fea0003800000 */
[----:B------:R0:W-:Y:S04]  /*1360*/  STG.E desc[UR12][R2.64], R11 ;  /* 0x0000000b02007986 */ /* 0x0001e8000c10190c */
[----:B------:R0:W-:Y:S02]  /*1370*/  ATOMS.POPC.INC.32 RZ, [R8+URZ] ;  /* 0x0000000008ff7f8c */ /* 0x0001e4000d8000ff */
.L_x_66:
[----:B------:R-:W-:Y:S05]  /*1380*/  BSYNC.RECONVERGENT B1 ;  /* 0x0000000000017941 */ /* 0x000fea0003800200 */
.L_x_65:
[----:B------:R-:W3:Y:S01]  /*1390*/  S2UR UR5, SR_CgaCtaId ;  /* 0x00000000000579c3 */ /* 0x000ee20000008800 */
[----:B------:R-:W-:Y:S01]  /*13a0*/  UMOV UR4, 0x400 ;  /* 0x0000040000047882 */ /* 0x000fe20000000000 */
[----:B------:R-:W5:Y:S02]  /*13b0*/  LDCU UR8, c[0x0][0x3b4] ;  /* 0x00007680ff0877ac */ /* 0x000f640008000800 */
[----:B-----5:R-:W-:Y:S02]  /*13c0*/  UISETP.GE.AND UP0, UPT, UR8, 0x1, UPT ;  /* 0x000000010800788c */ /* 0x020fe4000bf06270 */
[----:B---3--:R-:W-:-:S06]  /*13d0*/  ULEA UR9, UR5, UR4, 0x18 ;  /* 0x0000000405097291 */ /* 0x008fcc000f8ec0ff */
[----:B------:R-:W-:-:S05]  /*13e0*/  LEA R0, R11, UR9, 0x2 ;  /* 0x000000090b007c11 */ /* 0x000fca000f8e10ff */
[----:B------:R3:W-:Y:S01]  /*13f0*/  ATOMS.POPC.INC.32 RZ, [R0+URZ+-0x4] ;  /* 0xfffffc0000ff7f8c */ /* 0x0007e2000d8000ff */
[----:B------:R-:W-:Y:S05]  /*1400*/  BRA.U !UP0, `(.L_x_64) ;  /* 0x00000005084c7547 */ /* 0x000fea000b800000 */
[----:B------:R-:W-:Y:S01]  /*1410*/  UISETP.GE.U32.AND UP1, UPT, UR8, 0x8, UPT ;  /* 0x000000080800788c */ /* 0x000fe2000bf26070 */
[----:B---3--:R-:W-:Y:S01]  /*1420*/  VIADD R0, R11, 0xffffffff ;  /* 0xffffffff0b007836 */ /* 0x008fe20000000000 */
[----:B------:R-:W-:Y:S02]  /*1430*/  ULOP3.LUT UR11, UR8, 0x7, URZ, 0xc0, !UPT ;  /* 0x00000007080b7892 */ /* 0x000fe4000f8ec0ff */
[----:B-12---:R-:W-:Y:S01]  /*1440*/  IMAD R4, R6, UR8, RZ ;  /* 0x0000000806047c24 */ /* 0x006fe2000f8e02ff */
[----:B------:R-:W-:Y:S01]  /*1450*/  UMOV UR4, URZ ;  /* 0x000000ff00047c82 */ /* 0x000fe20008000000 */
[----:B------:R-:W-:Y:S01]  /*1460*/  IMAD R0, R0, UR8, RZ ;  /* 0x0000000800007c24 */ /* 0x000fe2000f8e02ff */
[----:B------:R-:W-:Y:S02]  /*1470*/  UISETP.NE.AND UP0, UPT, UR11, URZ, UPT ;  /* 0x000000ff0b00728c */ /* 0x000fe4000bf05270 */
[----:B------:R-:W-:Y:S09]  /*1480*/  BRA.U !UP1, `(.L_x_67) ;  /* 0x0000000109847547 */ /* 0x000ff2000b800000 */
[----:B------:R-:W1:Y:S01]  /*1490*/  LDCU.64 UR6, c[0x0][0x390] ;  /* 0x00007200ff0677ac */ /* 0x000e620008000a00 */
[----:B0-----:R-:W-:Y:S02]  /*14a0*/  IADD3 R2, PT, PT, R4, R5, RZ ;  /* 0x0000000504027210 */ /* 0x001fe40007ffe0ff */
[----:B------:R-:W-:Y:S01]  /*14b0*/  MOV R11, R0 ;  /* 0x00000000000b7202 */ /* 0x000fe20000000f00 */
[----:B------:R-:W-:Y:S01]  /*14c0*/  ULOP3.LUT UR4, UR8, 0x7ffffff8, URZ, 0xc0, !UPT ;  /* 0x7ffffff808047892 */ /* 0x000fe2000f8ec0ff */
[----:B------:R-:W-:-:S03]  /*14d0*/  LEA R2, R2, UR9, 0x2 ;  /* 0x0000000902027c11 */ /* 0x000fc6000f8e10ff */
[----:B------:R-:W-:Y:S02]  /*14e0*/  UIADD3 UR10, UPT, UPT, -UR4, URZ, URZ ;  /* 0x000000ff040a7290 */ /* 0x000fe4000fffe1ff */
[----:B----4-:R-:W-:Y:S01]  /*14f0*/  VIADD R9, R2, 0x10 ;  /* 0x0000001002097836 */ /* 0x010fe20000000000 */
[----:B-1----:R-:W-:-:S04]  /*1500*/  UIADD3 UR5, UP1, UPT, UR6, 0x10, URZ ;  /* 0x0000001006057890 */ /* 0x002fc8000ff3e0ff */
[----:B------:R-:W-:-:S12]  /*1510*/  UIADD3.X UR6, UPT, UPT, URZ, UR7, URZ, UP1, !UPT ;  /* 0x00000007ff067290 */ /* 0x000fd80008ffe4ff */
.L_x_68:
[----:B------:R-:W0:Y:S01]  /*1520*/  LDS R13, [R9+-0xc] ;  /* 0xfffff400090d7984 */ /* 0x000e220000000800 */
[----:B------:R-:W-:Y:S02]  /*1530*/  MOV R2, UR5 ;  /* 0x0000000500027c02 */ /* 0x000fe40008000f00 */
[----:B------:R-:W-:Y:S01]  /*1540*/  MOV R3, UR6 ;  /* 0x0000000600037c02 */ /* 0x000fe20008000f00 */
[----:B------:R-:W1:Y:S04]  /*1550*/  LDS R15, [R9+-0x8] ;  /* 0xfffff800090f7984 */ /* 0x000e680000000800 */
[----:B------:R-:W2:Y:S01]  /*1560*/  LDS R17, [R9+-0x4] ;  /* 0xfffffc0009117984 */ /* 0x000ea20000000800 */
[----:B------:R-:W-:-:S03]  /*1570*/  IMAD.WIDE R2, R11, 0x4, R2 ;  /* 0x000000040b027825 */ /* 0x000fc600078e0202 */
[----:B------:R-:W3:Y:S04]  /*1580*/  LDS R19, [R9] ;  /* 0x0000000009137984 */ /* 0x000ee80000000800 */
[----:B------:R-:W4:Y:S04]  /*1590*/  LDS R21, [R9+0x4] ;  /* 0x0000040009157984 */ /* 0x000f280000000800 */
[----:B------:R-:W5:Y:S04]  /*15a0*/  LDS R23, [R9+0x8] ;  /* 0x0000080009177984 */ /* 0x000f680000000800 */
[----:B------:R-:W5:Y:S04]  /*15b0*/  LDS R25, [R9+0xc] ;  /* 0x00000c0009197984 */ /* 0x000f680000000800 */
[----:B------:R-:W5:Y:S04]  /*15c0*/  LDS R27, [R9+0x10] ;  /* 0x00001000091b7984 */ /* 0x000f680000000800 */
[----:B0-----:R0:W-:Y:S04]  /*15d0*/  REDG.E.ADD.F32.FTZ.RN.STRONG.GPU desc[UR12][R2.64+-0x10], R13 ;  /* 0xfffff00d020079a6 */ /* 0x0011e8000c12f30c */
[----:B-1----:R0:W-:Y:S04]  /*15e0*/  REDG.E.ADD.F32.FTZ.RN.STRONG.GPU desc[UR12][R2.64+-0xc], R15 ;  /* 0xfffff40f020079a6 */ /* 0x0021e8000c12f30c */
[----:B--2---:R0:W-:Y:S04]  /*15f0*/  REDG.E.ADD.F32.FTZ.RN.STRONG.GPU desc[UR12][R2.64+-0x8], R17 ;  /* 0xfffff811020079a6 */ /* 0x0041e8000c12f30c */
[----:B---3--:R0:W-:Y:S04]  /*1600*/  REDG.E.ADD.F32.FTZ.RN.STRONG.GPU desc[UR12][R2.64+-0x4], R19 ;  /* 0xfffffc13020079a6 */ /* 0x0081e8000c12f30c */
[----:B----4-:R0:W-:Y:S04]  /*1610*/  REDG.E.ADD.F32.FTZ.RN.STRONG.GPU desc[UR12][R2.64], R21 ;  /* 0x00000015020079a6 */ /* 0x0101e8000c12f30c */
[----:B-----5:R0:W-:Y:S04]  /*1620*/  REDG.E.ADD.F32.FTZ.RN.STRONG.GPU desc[UR12][R2.64+0x4], R23 ;  /* 0x00000417020079a6 */ /* 0x0201e8000c12f30c */
[----:B------:R0:W-:Y:S04]  /*1630*/  REDG.E.ADD.F32.FTZ.RN.STRONG.GPU desc[UR12][R2.64+0x8], R25 ;  /* 0x00000819020079a6 */ /* 0x0001e8000c12f30c */
[----:B------:R0:W-:Y:S01]  /*1640*/  REDG.E.ADD.F32.FTZ.RN.STRONG.GPU desc[UR12][R2.64+0xc], R27 ;  /* 0x00000c1b020079a6 */ /* 0x0001e2000c12f30c */
[----:B------:R-:W-:Y:S01]  /*1650*/  UIADD3 UR10, UPT, UPT, UR10, 0x8, URZ ;  /* 0x000000080a0a7890 */ /* 0x000fe2000fffe0ff */
[----:B------:R-:W-:Y:S01]  /*1660*/  VIADD R9, R9, 0x20 ;  /* 0x0000002009097836 */ /* 0x000fe20000000000 */
[----:B------:R-:W-:-:S02]  /*1670*/  IADD3 R11, PT, PT, R11, 0x8, RZ ;  /* 0x000000080b0b7810 */ /* 0x000fc40007ffe0ff */
[----:B------:R-:W-:-:S09]  /*1680*/  UISETP.NE.AND UP1, UPT, UR10, URZ, UPT ;  /* 0x000000ff0a00728c */ /* 0x000fd2000bf25270 */
[----:B0-----:R-:W-:Y:S05]  /*1690*/  BRA.U UP1, `(.L_x_68) ;  /* 0xfffffffd01a07547 */ /* 0x001fea000b83ffff */
.L_x_67:
[----:B------:R-:W-:Y:S05]  /*16a0*/  BRA.U !UP0, `(.L_x_64) ;  /* 0x0000000108a47547 */ /* 0x000fea000b800000 */
[----:B------:R-:W-:Y:S02]  /*16b0*/  UISETP.GE.U32.AND UP0, UPT, UR11, 0x4, UPT ;  /* 0x000000040b00788c */ /* 0x000fe4000bf06070 */
[----:B------:R-:W-:-:S04]  /*16c0*/  ULOP3.LUT UR6, UR8, 0x3, URZ, 0xc0, !UPT ;  /* 0x0000000308067892 */ /* 0x000fc8000f8ec0ff */
[----:B------:R-:W-:-:S03]  /*16d0*/  UISETP.NE.AND UP1, UPT, UR6, URZ, UPT ;  /* 0x000000ff0600728c */ /* 0x000fc6000bf25270 */
[----:B------:R-:W-:Y:S08]  /*16e0*/  BRA.U !UP0, `(.L_x_69) ;  /* 0x0000000108387547 */ /* 0x000ff0000b800000 */
[----:B0-----:R-:W-:Y:S02]  /*16f0*/  IADD3 R3, PT, PT, R4, UR4, RZ ;  /* 0x0000000404037c10 */ /* 0x001fe4000fffe0ff */
[----:B----4-:R-:W-:-:S03]  /*1700*/  IADD3 R9, PT, PT, R0, UR4, RZ ;  /* 0x0000000400097c10 */ /* 0x010fc6000fffe0ff */
[----:B------:R-:W-:Y:S02]  /*1710*/  IMAD R10, R3, 0x4, R8 ;  /* 0x00000004030a7824 */ /* 0x000fe400078e0208 */
[----:B------:R-:W0:Y:S03]  /*1720*/  LDC.64 R2, c[0x0][0x390] ;  /* 0x0000e400ff027b82 */ /* 0x000e260000000a00 */
[----:B------:R-:W1:Y:S04]  /*1730*/  LDS R11, [R10+0x4] ;  /* 0x000004000a0b7984 */ /* 0x000e680000000800 */
[----:B------:R-:W2:Y:S04]  /*1740*/  LDS R13, [R10+0x8] ;  /* 0x000008000a0d7984 */ /* 0x000ea80000000800 */
[----:B------:R-:W3:Y:S04]  /*1750*/  LDS R15, [R10+0xc] ;  /* 0x00000c000a0f7984 */ /* 0x000ee80000000800 */
[----:B------:R-:W4:Y:S01]  /*1760*/  LDS R17, [R10+0x10] ;  /* 0x000010000a117984 */ /* 0x000f220000000800 */
[----:B0-----:R-:W-:-:S05]  /*1770*/  IMAD.WIDE R2, R9, 0x4, R2 ;  /* 0x0000000409027825 */ /* 0x001fca00078e0202 */
[----:B-1----:R1:W-:Y:S04]  /*1780*/  REDG.E.ADD.F32.FTZ.RN.STRONG.GPU desc[UR12][R2.64], R11 ;  /* 0x0000000b020079a6 */ /* 0x0023e8000c12f30c */
[----:B--2---:R1:W-:Y:S04]  /*1790*/  REDG.E.ADD.F32.FTZ.RN.STRONG.GPU desc[UR12][R2.64+0x4], R13 ;  /* 0x0000040d020079a6 */ /* 0x0043e8000c12f30c */
[----:B---3--:R1:W-:Y:S04]  /*17a0*/  REDG.E.ADD.F32.FTZ.RN.STRONG.GPU desc[UR12][R2.64+0x8], R15 ;  /* 0x0000080f020079a6 */ /* 0x0083e8000c12f30c */
[----:B----4-:R1:W-:Y:S01]  /*17b0*/  REDG.E.ADD.F32.FTZ.RN.STRONG.GPU desc[UR12][R2.64+0xc], R17 ;  /* 0x00000c11020079a6 */ /* 0x0103e2000c12f30c */
[----:B------:R-:W-:-:S12]  /*17c0*/  UIADD3 UR4, UPT, UPT, UR4, 0x4, URZ ;  /* 0x0000000404047890 */ /* 0x000fd8000fffe0ff */
.L_x_69:
[----:B------:R-:W-:Y:S05]  /*17d0*/  BRA.U !UP1, `(.L_x_64) ;  /* 0x0000000109587547 */ /* 0x000fea000b800000 */
[----:B------:R-:W-:Y:S02]  /*17e0*/  UISETP.NE.AND UP1, UPT, UR6, 0x1, UPT ;  /* 0x000000010600788c */ /* 0x000fe4000bf25270 */
[----:B------:R-:W-:-:S04]  /*17f0*/  ULOP3.LUT UR5, UR8, 0x1, URZ, 0xc0, !UPT ;  /* 0x0000000108057892 */ /* 0x000fc8000f8ec0ff */
[----:B------:R-:W-:-:S03]  /*1800*/  UISETP.NE.U32.AND UP0, UPT, UR5, 0x1, UPT ;  /* 0x000000010500788c */ /* 0x000fc6000bf05070 */
[----:B------:R-:W-:Y:S08]  /*1810*/  BRA.U !UP1, `(.L_x_70) ;  /* 0x0000000109287547 */ /* 0x000ff0000b800000 */
[----:B01----:R-:W-:Y:S02]  /*1820*/  IADD3 R3, PT, PT, R4, UR4, RZ ;  /* 0x0000000404037c10 */ /* 0x003fe4000fffe0ff */
[----:B----4-:R-:W-:-:S03]  /*1830*/  IADD3 R9, PT, PT, R0, UR4, RZ ;  /* 0x0000000400097c10 */ /* 0x010fc6000fffe0ff */
[----:B------:R-:W-:Y:S02]  /*1840*/  IMAD R10, R3, 0x4, R8 ;  /* 0x00000004030a7824 */ /* 0x000fe400078e0208 */
[----:B------:R-:W0:Y:S03]  /*1850*/  LDC.64 R2, c[0x0][0x390] ;  /* 0x0000e400ff027b82 */ /* 0x000e260000000a00 */
[----:B------:R-:W1:Y:S04]  /*1860*/  LDS R11, [R10+0x4] ;  /* 0x000004000a0b7984 */ /* 0x000e680000000800 */
[----:B------:R-:W2:Y:S01]  /*1870*/  LDS R13, [R10+0x8] ;  /* 0x000008000a0d7984 */ /* 0x000ea20000000800 */
[----:B0-----:R-:W-:-:S05]  /*1880*/  IMAD.WIDE R2, R9, 0x4, R2 ;  /* 0x0000000409027825 */ /* 0x001fca00078e0202 */
[----:B-1----:R3:W-:Y:S04]  /*1890*/  REDG.E.ADD.F32.FTZ.RN.STRONG.GPU desc[UR12][R2.64], R11 ;  /* 0x0000000b020079a6 */ /* 0x0027e8000c12f30c */
[----:B--2---:R3:W-:Y:S01]  /*18a0*/  REDG.E.ADD.F32.FTZ.RN.STRONG.GPU desc[UR12][R2.64+0x4], R13 ;  /* 0x0000040d020079a6 */ /* 0x0047e2000c12f30c */
[----:B------:R-:W-:-:S12]  /*18b0*/  UIADD3 UR4, UPT, UPT, UR4, 0x2, URZ ;  /* 0x0000000204047890 */ /* 0x000fd8000fffe0ff */
.L_x_70:
[----:B------:R-:W-:Y:S05]  /*18c0*/  BRA.U UP0, `(.L_x_64) ;  /* 0x00000001001c7547 */ /* 0x000fea000b800000 */
[----:B01-3--:R-:W-:Y:S02]  /*18d0*/  IADD3 R3, PT, PT, R4, UR4, RZ ;  /* 0x0000000404037c10 */ /* 0x00bfe4000fffe0ff */
[----:B----4-:R-:W-:-:S03]  /*18e0*/  IADD3 R9, PT, PT, R0, UR4, RZ ;  /* 0x0000000400097c10 */ /* 0x010fc6000fffe0ff */
[----:B------:R-:W-:Y:S02]  /*18f0*/  IMAD R4, R3, 0x4, R8 ;  /* 0x0000000403047824 */ /* 0x000fe400078e0208 */
[----:B------:R-:W0:Y:S03]  /*1900*/  LDC.64 R2, c[0x0][0x390] ;  /* 0x0000e400ff027b82 */ /* 0x000e260000000a00 */
[----:B------:R-:W1:Y:S01]  /*1910*/  LDS R11, [R4+0x4] ;  /* 0x00000400040b7984 */ /* 0x000e620000000800 */
[----:B0-----:R-:W-:-:S05]  /*1920*/  IMAD.WIDE R2, R9, 0x4, R2 ;  /* 0x0000000409027825 */ /* 0x001fca00078e0202 */
[----:B-1----:R0:W-:Y:S02]  /*1930*/  REDG.E.ADD.F32.FTZ.RN.STRONG.GPU desc[UR12][R2.64], R11 ;  /* 0x0000000b020079a6 */ /* 0x0021e4000c12f30c */
.L_x_64:
[----:B------:R-:W-:Y:S05]  /*1940*/  BSYNC.RECONVERGENT B0 ;  /* 0x0000000000007941 */ /* 0x000fea0003800200 */
.L_x_63:
[----:B------:R-:W-:Y:S01]  /*1950*/  BAR.SYNC.DEFER_BLOCKING 0x0 ;  /* 0x0000000000007b1d */ /* 0x000fe20000010000 */
[C---:B------:R-:W-:Y:S02]  /*1960*/  ISETP.NE.AND P1, PT, R6.reuse, RZ, PT ;  /* 0x000000ff0600720c */ /* 0x040fe40003f25270 */
[----:B------:R-:W-:-:S03]  /*1970*/  ISETP.GE.AND P0, PT, R6, R5, PT ;  /* 0x000000050600720c */ /* 0x000fc60003f06270 */
[----:B------:R-:W-:Y:S08]  /*1980*/  BSSY.RECONVERGENT B0, `(.L_x_71) ;  /* 0x000000b000007945 */ /* 0x000ff00003800200 */
[----:B------:R-:W-:Y:S05]  /*1990*/  @P1 BRA `(.L_x_72) ;  /* 0x0000000000241947 */ /* 0x000fea0003800000 */
[----:B0-----:R-:W2:Y:S01]  /*19a0*/  LDS R8, [R8] ;  /* 0x0000000008087984 */ /* 0x001ea20000000800 */
[----:B-1-3--:R-:W0:Y:S01]  /*19b0*/  LDC.64 R2, c[0x0][0x3a8] ;  /* 0x0000ea00ff027b82 */ /* 0x00ae220000000a00 */
[----:B------:R-:W-:Y:S01]  /*19c0*/  VOTEU.ANY UR4, UPT, PT ;  /* 0x0000000000047886 */ /* 0x000fe200038e0100 */
[----:B------:R-:W1:Y:S01]  /*19d0*/  S2R R0, SR_LANEID ;  /* 0x0000000000007919 */ /* 0x000e620000000000 */
[----:B------:R-:W-:Y:S02]  /*19e0*/  UFLO.U32 UR5, UR4 ;  /* 0x00000004000572bd */ /* 0x000fe400080e0000 */
[----:B------:R-:W-:-:S04]  /*19f0*/  UPOPC UR4, UR4 ;  /* 0x00000004000472bf */ /* 0x000fc80008000000 */
[----:B-1----:R-:W-:Y:S02]  /*1a00*/  ISETP.EQ.U32.AND P1, PT, R0, UR5, PT ;  /* 0x0000000500007c0c */ /* 0x002fe4000bf22070 */
[----:B--2-4-:R-:W-:-:S11]  /*1a10*/  IMAD R9, R8, UR4, RZ ;  /* 0x0000000408097c24 */ /* 0x014fd6000f8e02ff */
[----:B0-----:R0:W-:Y:S02]  /*1a20*/  @P1 REDG.E.ADD.STRONG.GPU desc[UR12][R2.64], R9 ;  /* 0x000000090200198e */ /* 0x0011e4000c12e10c */
.L_x_72:
[----:B------:R-:W-:Y:S05]  /*1a30*/  BSYNC.RECONVERGENT B0 ;  /* 0x0000000000007941 */ /* 0x000fea0003800200 */
.L_x_71:
[----:B------:R-:W-:Y:S05]  /*1a40*/  @P0 EXIT ;  /* 0x000000000000094d */ /* 0x000fea0003800000 */
[----:B------:R-:W5:Y:S01]  /*1a50*/  S2UR UR5, SR_CgaCtaId ;  /* 0x00000000000579c3 */ /* 0x000f620000008800 */
[----:B------:R-:W-:-:S07]  /*1a60*/  UMOV UR4, 0x400 ;  /* 0x0000040000047882 */ /* 0x000fce0000000000 */
[----:B0-2-4-:R-:W0:Y:S01]  /*1a70*/  LDC.64 R8, c[0x0][0x3a0] ;  /* 0x0000e800ff087b82 */ /* 0x015e220000000a00 */
[----:B-----5:R-:W-:-:S12]  /*1a80*/  ULEA UR4, UR5, UR4, 0x18 ;  /* 0x0000000405047291 */ /* 0x020fd8000f8ec0ff */
.L_x_73:
[C---:B---3--:R-:W-:Y:S01]  /*1a90*/  LEA R0, R6.reuse, UR4, 0x2 ;  /* 0x0000000406007c11 */ /* 0x048fe2000f8e10ff */
[----:B012---:R-:W-:-:S04]  /*1aa0*/  IMAD.WIDE R2, R6, 0x4, R8 ;  /* 0x0000000406027825 */ /* 0x007fc800078e0208 */
[----:B------:R-:W0:Y:S01]  /*1ab0*/  LDS R11, [R0] ;  /* 0x00000000000b7984 */ /* 0x000e220000000800 */
[----:B------:R-:W-:-:S04]  /*1ac0*/  IADD3 R6, PT, PT, R7, R6, RZ ;  /* 0x0000000607067210 */ /* 0x000fc80007ffe0ff */
[----:B------:R-:W-:Y:S01]  /*1ad0*/  ISETP.GE.AND P0, PT, R6, R5, PT ;  /* 0x000000050600720c */ /* 0x000fe20003f06270 */
[----:B0-----:R2:W-:-:S12]  /*1ae0*/  REDG.E.ADD.STRONG.GPU desc[UR12][R2.64], R11 ;  /* 0x0000000b0200798e */ /* 0x0015d8000c12e10c */
[----:B------:R-:W-:Y:S05]  /*1af0*/  @!P0 BRA `(.L_x_73) ;  /* 0xfffffffc00e48947 */ /* 0x000fea000383ffff */
[----:B------:R-:W-:Y:S05]  /*1b00*/  EXIT ;  /* 0x000000000000794d */ /* 0x000fea0003800000 */
        .weak           $__internal_2_$__cuda_sm20_sqrt_rn_f32_slowpath
        .type           $__internal_2_$__cuda_sm20_sqrt_rn_f32_slowpath,@function
        .size           $__internal_2_$__cuda_sm20_sqrt_rn_f32_slowpath,(.L_x_78 - $__internal_2_$__cuda_sm20_sqrt_rn_f32_slowpath)
$__internal_2_$__cuda_sm20_sqrt_rn_f32_slowpath:
        /* <DEDUP_REMOVED lines=14> */
[----:B------:R-:W-:Y:S02]  /*1bf0*/  @!P0 MOV R2, R0 ;  /* 0x0000000000028202 */ /* 0x000fe40000000f00 */
[----:B------:R-:W-:-:S04]  /*1c00*/  @P0 FADD.FTZ R5, -R4, -RZ ;  /* 0x800000ff04050221 */ /* 0x000fc80000010100 */
[----:B------:R-:W-:-:S04]  /*1c10*/  @P0 FFMA R5, R4, R5, R3 ;  /* 0x0000000504050223 */ /* 0x000fc80000000003 */
[----:B------:R-:W-:-:S04]  /*1c20*/  @P0 FFMA R5, R5, R21, R4 ;  /* 0x0000001505050223 */ /* 0x000fc80000000004 */
[----:B------:R-:W-:-:S07]  /*1c30*/  @P0 FMUL.FTZ R2, R5, 2.3283064365386962891e-10 ;  /* 0x2f80000005020820 */ /* 0x000fce0000410000 */
.L_x_74:
[----:B------:R-:W-:Y:S02]  /*1c40*/  HFMA2 R3, -RZ, RZ, 0, 0 ;  /* 0x00000000ff037431 */ /* 0x000fe400000001ff */
[----:B------:R-:W-:Y:S01]  /*1c50*/  IMAD.MOV.U32 R0, RZ, RZ, R2 ;  /* 0x000000ffff007224 */ /* 0x000fe200078e0002 */
[----:B------:R-:W-:-:S04]  /*1c60*/  MOV R2, R22 ;  /* 0x0000001600027202 */ /* 0x000fc80000000f00 */
[----:B------:R-:W-:Y:S05]  /*1c70*/  RET.REL.NODEC R2 `(_Z14kmeansClassMapPfS_S_PiS0_S0_iii) ;  /* 0xffffffe002e07950 */ /* 0x000fea0003c3ffff */
.L_x_75:
        /* <DEDUP_REMOVED lines=16> */
.L_x_78:


//--------------------- .nv.shared._Z13kmeansMaxDistPfS_PiS_ii --------------------------
	.section	.nv.shared._Z13kmeansMaxDistPfS_PiS_ii,"aw",@nobits
	.sectionflags	@""
	.align	16
.nv.shared._Z13kmeansMaxDistPfS_PiS_ii:
	.zero		1040


//--------------------- .nv.shared.reserved.0     --------------------------
	.section	.nv.shared.reserved.0,"aw",@nobits
	.weak		__nv_reservedSMEM_offset_0_alias
	.size		__nv_reservedSMEM_offset_0_alias, 0, 64
	.other		__nv_reservedSMEM_offset_0_alias,@"STO_CUDA_RESERVED_SHARED STV_DEFAULT"
__nv_reservedSMEM_offset_0_alias:
	.zero		0
	.zero		64


//--------------------- .nv.shared._Z18kmeansCentroidsDivPfPiii --------------------------
	.section	.nv.shared._Z18kmeansCentroidsDivPfPiii,"aw",@nobits
	.sectionflags	@""
	.align	16
	.zero		1024


//--------------------- .nv.shared._Z14kmeansClassMapPfS_S_PiS0_S0_iii --------------------------
	.section	.nv.shared._Z14kmeansClassMapPfS_S_PiS0_S0_iii,"aw",@nobits
	.sectionflags	@""
	.align	16
	.zero		1024


//--------------------- .nv.constant0._Z13kmeansMaxDistPfS_PiS_ii --------------------------
	.section	.nv.constant0._Z13kmeansMaxDistPfS_PiS_ii,"a",@progbits
	.sectionflags	@""
	.align	4
.nv.constant0._Z13kmeansMaxDistPfS_PiS_ii:
	.zero		936


//--------------------- .nv.constant0._Z18kmeansCentroidsDivPfPiii --------------------------
	.section	.nv.constant0._Z18kmeansCentroidsDivPfPiii,"a",@progbits
	.sectionflags	@""
	.align	4
.nv.constant0._Z18kmeansCentroidsDivPfPiii:
	.zero		920


//--------------------- .nv.constant0._Z14kmeansClassMapPfS_S_PiS0_S0_iii --------------------------
	.section	.nv.constant0._Z14kmeansClassMapPfS_S_PiS0_S0_iii,"a",@progbits
	.sectionflags	@""
	.align	4
.nv.constant0._Z14kmeansClassMapPfS_S_PiS0_S0_iii:
	.zero		956


//--------------------- SYMBOLS --------------------------

	.type		.nv.reservedSmem.offset0,@object
	.size		.nv.reservedSmem.offset0,0x4
	.type		.nv.reservedSmem.cap,@object
	.size		.nv.reservedSmem.cap,0x4
